	.target	sm_90a

	.elftype	@"ET_EXEC"


//--------------------- .note.nv.tkinfo           --------------------------
	.section	.note.nv.tkinfo,"",@"SHT_NOTE"
	.sectionflags	@"SHF_NOTE_NV_TKINFO"
	.tkinfo
        /*0018*/ 	.word	0x00000002
        /*0030*/ 	.string	""
        /*0030*/ 	.string	"ptxas"
        /*0030*/ 	.string	"Cuda compilation tools, release 13.0, V13.0.88"
        /*0030*/ 	.string	"Build cuda_13.0.r13.0/compiler.36424714_0"
        /*0030*/ 	.string	"-arch sm_90a -m 64 "



//--------------------- .note.nv.cuinfo           --------------------------
	.section	.note.nv.cuinfo,"",@"SHT_NOTE"
	.sectionflags	@"SHF_NOTE_NV_CUINFO"
        /*0018*/ 	.short	0x0002
        /*001a*/ 	.short	0x005a
        /*001c*/ 	.short	0x0082
	.zero		2


//--------------------- .nv.info                  --------------------------
	.section	.nv.info,"",@"SHT_CUDA_INFO"
	.align	4


	//----- nvinfo : EIATTR_REGCOUNT
	.align		4
        /*0000*/ 	.byte	0x04, 0x2f
        /*0002*/ 	.short	(.L_15 - .L_14)
	.align		4
.L_14:
        /*0004*/ 	.word	index@(_ZN7cutlass13device_kernelINS_4gemm6kernel13GemmUniversalIN4cute5tupleIJiiiiEEENS1_10collective13CollectiveMmaINS1_34MainloopSm90TmaGmmaWarpSpecializedILi11ENS5_IJNS4_1CILi1EEESB_SB_EEENS1_35KernelTmaWarpSpecializedCooperativeEEENS5_IJNSA_ILi128EEENSA_ILi512EEENSA_ILi16EEEEEENS_6half_tENS5_IJlSB_lEEESJ_SK_NS4_8TiledMMAINS4_8MMA_AtomIJNS4_4SM904GMMA26MMA_64x256x16_F32F16F16_SSILNSO_5MajorE0ELSQ_0ELNSO_7ScaleInE1ELSR_1EEEEEENS4_6LayoutINS5_IJNSA_ILi2EEESB_SB_EEENS5_IJSB_NSA_ILi0EEESX_EEEEENS5_IJNS4_10UnderscoreES10_S10_EEEEENS4_13SM90_TMA_LOADENS4_14ComposedLayoutINS4_7SwizzleILi1ELi4ELi3EEENS4_18smem_ptr_flag_bitsILi16EEENSU_INS5_IJNSA_ILi8EEESH_EEENS5_IJSH_SB_EEEEEEEvNS4_8identityES13_S1D_vS1E_EENS_8epilogue10collective6detail29Sm90TmaWarpSpecializedAdapterINS1H_15DefaultEpilogueISJ_SK_SK_NS1G_6thread17LinearCombinationISJ_Li1EffLNS1L_9ScaleType4KindE0ELNS_15FloatRoundStyleE2ESJ_EENS1_15EpilogueDefaultEEEEEvvEEEEvNT_6ParamsE)
        /*0008*/ 	.word	0x000000a8


	//----- nvinfo : EIATTR_FRAME_SIZE
	.align		4
.L_15:
        /*000c*/ 	.byte	0x04, 0x11
        /*000e*/ 	.short	(.L_17 - .L_16)
	.align		4
.L_16:
        /*0010*/ 	.word	index@(_ZN7cutlass13device_kernelINS_4gemm6kernel13GemmUniversalIN4cute5tupleIJiiiiEEENS1_10collective13CollectiveMmaINS1_34MainloopSm90TmaGmmaWarpSpecializedILi11ENS5_IJNS4_1CILi1EEESB_SB_EEENS1_35KernelTmaWarpSpecializedCooperativeEEENS5_IJNSA_ILi128EEENSA_ILi512EEENSA_ILi16EEEEEENS_6half_tENS5_IJlSB_lEEESJ_SK_NS4_8TiledMMAINS4_8MMA_AtomIJNS4_4SM904GMMA26MMA_64x256x16_F32F16F16_SSILNSO_5MajorE0ELSQ_0ELNSO_7ScaleInE1ELSR_1EEEEEENS4_6LayoutINS5_IJNSA_ILi2EEESB_SB_EEENS5_IJSB_NSA_ILi0EEESX_EEEEENS5_IJNS4_10UnderscoreES10_S10_EEEEENS4_13SM90_TMA_LOADENS4_14ComposedLayoutINS4_7SwizzleILi1ELi4ELi3EEENS4_18smem_ptr_flag_bitsILi16EEENSU_INS5_IJNSA_ILi8EEESH_EEENS5_IJSH_SB_EEEEEEEvNS4_8identityES13_S1D_vS1E_EENS_8epilogue10collective6detail29Sm90TmaWarpSpecializedAdapterINS1H_15DefaultEpilogueISJ_SK_SK_NS1G_6thread17LinearCombinationISJ_Li1EffLNS1L_9ScaleType4KindE0ELNS_15FloatRoundStyleE2ESJ_EENS1_15EpilogueDefaultEEEEEvvEEEEvNT_6ParamsE)
        /*0014*/ 	.word	0x000002c8


	//----- nvinfo : EIATTR_MIN_STACK_SIZE
	.align		4
.L_17:
        /*0018*/ 	.byte	0x04, 0x12
        /*001a*/ 	.short	(.L_19 - .L_18)
	.align		4
.L_18:
        /*001c*/ 	.word	index@(_ZN7cutlass13device_kernelINS_4gemm6kernel13GemmUniversalIN4cute5tupleIJiiiiEEENS1_10collective13CollectiveMmaINS1_34MainloopSm90TmaGmmaWarpSpecializedILi11ENS5_IJNS4_1CILi1EEESB_SB_EEENS1_35KernelTmaWarpSpecializedCooperativeEEENS5_IJNSA_ILi128EEENSA_ILi512EEENSA_ILi16EEEEEENS_6half_tENS5_IJlSB_lEEESJ_SK_NS4_8TiledMMAINS4_8MMA_AtomIJNS4_4SM904GMMA26MMA_64x256x16_F32F16F16_SSILNSO_5MajorE0ELSQ_0ELNSO_7ScaleInE1ELSR_1EEEEEENS4_6LayoutINS5_IJNSA_ILi2EEESB_SB_EEENS5_IJSB_NSA_ILi0EEESX_EEEEENS5_IJNS4_10UnderscoreES10_S10_EEEEENS4_13SM90_TMA_LOADENS4_14ComposedLayoutINS4_7SwizzleILi1ELi4ELi3EEENS4_18smem_ptr_flag_bitsILi16EEENSU_INS5_IJNSA_ILi8EEESH_EEENS5_IJSH_SB_EEEEEEEvNS4_8identityES13_S1D_vS1E_EENS_8epilogue10collective6detail29Sm90TmaWarpSpecializedAdapterINS1H_15DefaultEpilogueISJ_SK_SK_NS1G_6thread17LinearCombinationISJ_Li1EffLNS1L_9ScaleType4KindE0ELNS_15FloatRoundStyleE2ESJ_EENS1_15EpilogueDefaultEEEEEvvEEEEvNT_6ParamsE)
        /*0020*/ 	.word	0x000002c8
.L_19:


//--------------------- .nv.compat                --------------------------
	.section	.nv.compat,"",@"SHT_CUDA_COMPAT_INFO"
	.align	4
        /*0000*/ 	.byte	0x02, 0x09, 0x01, 0x00, 0x02, 0x02, 0x04, 0x00, 0x02, 0x05, 0x05, 0x00, 0x03, 0x07, 0x01, 0x01
        /*0010*/ 	.byte	0x02, 0x03, 0x01, 0x00, 0x02, 0x06, 0x01, 0x00, 0x04, 0x0b, 0x08, 0x00, 0x00, 0x00, 0x00, 0x00
        /*0020*/ 	.byte	0x00, 0x00, 0x00, 0x00


//--------------------- .nv.info._ZN7cutlass13device_kernelINS_4gemm6kernel13GemmUniversalIN4cute5tupleIJiiiiEEENS1_10collective13CollectiveMmaINS1_34MainloopSm90TmaGmmaWarpSpecializedILi11ENS5_IJNS4_1CILi1EEESB_SB_EEENS1_35KernelTmaWarpSpecializedCooperativeEEENS5_IJNSA_ILi128EEENSA_ILi512EEENSA_ILi16EEEEEENS_6half_tENS5_IJlSB_lEEESJ_SK_NS4_8TiledMMAINS4_8MMA_AtomIJNS4_4SM904GMMA26MMA_64x256x16_F32F16F16_SSILNSO_5MajorE0ELSQ_0ELNSO_7ScaleInE1ELSR_1EEEEEENS4_6LayoutINS5_IJNSA_ILi2EEESB_SB_EEENS5_IJSB_NSA_ILi0EEESX_EEEEENS5_IJNS4_10UnderscoreES10_S10_EEEEENS4_13SM90_TMA_LOADENS4_14ComposedLayoutINS4_7SwizzleILi1ELi4ELi3EEENS4_18smem_ptr_flag_bitsILi16EEENSU_INS5_IJNSA_ILi8EEESH_EEENS5_IJSH_SB_EEEEEEEvNS4_8identityES13_S1D_vS1E_EENS_8epilogue10collective6detail29Sm90TmaWarpSpecializedAdapterINS1H_15DefaultEpilogueISJ_SK_SK_NS1G_6thread17LinearCombinationISJ_Li1EffLNS1L_9ScaleType4KindE0ELNS_15FloatRoundStyleE2ESJ_EENS1_15EpilogueDefaultEEEEEvvEEEEvNT_6ParamsE --------------------------
	.section	.nv.info._ZN7cutlass13device_kernelINS_4gemm6kernel13GemmUniversalIN4cute5tupleIJiiiiEEENS1_10collective13CollectiveMmaINS1_34MainloopSm90TmaGmmaWarpSpecializedILi11ENS5_IJNS4_1CILi1EEESB_SB_EEENS1_35KernelTmaWarpSpecializedCooperativeEEENS5_IJNSA_ILi128EEENSA_ILi512EEENSA_ILi16EEEEEENS_6half_tENS5_IJlSB_lEEESJ_SK_NS4_8TiledMMAINS4_8MMA_AtomIJNS4_4SM904GMMA26MMA_64x256x16_F32F16F16_SSILNSO_5MajorE0ELSQ_0ELNSO_7ScaleInE1ELSR_1EEEEEENS4_6LayoutINS5_IJNSA_ILi2EEESB_SB_EEENS5_IJSB_NSA_ILi0EEESX_EEEEENS5_IJNS4_10UnderscoreES10_S10_EEEEENS4_13SM90_TMA_LOADENS4_14ComposedLayoutINS4_7SwizzleILi1ELi4ELi3EEENS4_18smem_ptr_flag_bitsILi16EEENSU_INS5_IJNSA_ILi8EEESH_EEENS5_IJSH_SB_EEEEEEEvNS4_8identityES13_S1D_vS1E_EENS_8epilogue10collective6detail29Sm90TmaWarpSpecializedAdapterINS1H_15DefaultEpilogueISJ_SK_SK_NS1G_6thread17LinearCombinationISJ_Li1EffLNS1L_9ScaleType4KindE0ELNS_15FloatRoundStyleE2ESJ_EENS1_15EpilogueDefaultEEEEEvvEEEEvNT_6ParamsE,"",@"SHT_CUDA_INFO"
	.sectionflags	@""
	.align	4


	//----- nvinfo : EIATTR_CUDA_API_VERSION
	.align		4
        /*0000*/ 	.byte	0x04, 0x37
        /*0002*/ 	.short	(.L_21 - .L_20)
.L_20:
        /*0004*/ 	.word	0x00000082


	//----- nvinfo : EIATTR_KPARAM_INFO
	.align		4
.L_21:
        /*0008*/ 	.byte	0x04, 0x17
        /*000a*/ 	.short	(.L_23 - .L_22)
.L_22:
        /*000c*/ 	.word	0x00000000
        /*0010*/ 	.short	0x0000
        /*0012*/ 	.short	0x0070
        /*0014*/ 	.byte	0x00, 0xf0, 0x01, 0x10


	//----- nvinfo : EIATTR_SPARSE_MMA_MASK
	.align		4
.L_23:
        /*0018*/ 	.byte	0x03, 0x50
        /*001a*/ 	.short	0x0000


	//----- nvinfo : EIATTR_MAXREG_COUNT
	.align		4
        /*001c*/ 	.byte	0x03, 0x1b
        /*001e*/ 	.short	0x00a8


	//----- nvinfo : EIATTR_NUM_BARRIERS
	.align		4
        /*0020*/ 	.byte	0x02, 0x4c
        /*0022*/ 	.byte	0x01
	.zero		1


	//----- nvinfo : EIATTR_EXTERNS
	.align		4
        /*0024*/ 	.byte	0x04, 0x0f
        /*0026*/ 	.short	(.L_25 - .L_24)


	//   ....[0]....
	.align		4
.L_24:
        /*0028*/ 	.word	index@(__assertfail)


	//----- nvinfo : EIATTR_ANNOTATIONS
	.align		4
.L_25:
        /*002c*/ 	.byte	0x04, 0x55
        /*002e*/ 	.short	(.L_27 - .L_26)


	//   ....[0]....
.L_26:
        /*0030*/ 	.word	0x00000001
        /*0034*/ 	.byte	0xb0, 0x06, 0x00, 0x00, 0x01, 0x00, 0x00, 0x00, 0xc0, 0x06, 0x00, 0x00, 0x01, 0x00, 0x00, 0x00
        /* <DEDUP_REMOVED lines=263> */
        /*10b4*/ 	.byte	0x60, 0x45, 0x01, 0x00


	//----- nvinfo : EIATTR_MERCURY_ISA_VERSION
	.align		4
.L_27:
        /*10b8*/ 	.byte	0x03, 0x5f
        /*10ba*/ 	.short	0x0101


	//----- nvinfo : EIATTR_INT_WARP_WIDE_INSTR_OFFSETS
	.align		4
        /*10bc*/ 	.byte	0x04, 0x31
        /*10be*/ 	.short	(.L_29 - .L_28)


	//   ....[0]....
.L_28:
        /*10c0*/ 	.word	0x000004e0


	//   ....[1]....
        /*10c4*/ 	.word	0x000004f0


	//   ....[2]....
        /*10c8*/ 	.word	0x000005f0


	//----- nvinfo : EIATTR_COOP_GROUP_MASK_REGIDS
	.align		4
.L_29:
        /*10cc*/ 	.byte	0x04, 0x29
        /*10ce*/ 	.short	(.L_31 - .L_30)


	//   ....[0]....
.L_30:
        /*10d0*/ 	.word	0xffffffff


	//   ....[1]....
        /*10d4*/ 	.word	0xffffffff


	//   ....[2]....
        /*10d8*/ 	.word	0xffffffff


	//   ....[3]....
        /*10dc*/ 	.word	0xffffffff


	//   ....[4]....
        /*10e0*/ 	.word	0xffffffff


	//----- nvinfo : EIATTR_COOP_GROUP_INSTR_OFFSETS
	.align		4
.L_31:
        /*10e4*/ 	.byte	0x04, 0x28
        /*10e6*/ 	.short	(.L_33 - .L_32)


	//   ....[0]....
.L_32:
        /*10e8*/ 	.word	0x00000070


	//   ....[1]....
        /*10ec*/ 	.word	0x00000080


	//   ....[2]....
        /*10f0*/ 	.word	0x00000140


	//   ....[3]....
        /*10f4*/ 	.word	0x000003e0


	//   ....[4]....
        /*10f8*/ 	.word	0x000010f0


	//----- nvinfo : EIATTR_REG_RECONFIG
	.align		4
.L_33:
        /*10fc*/ 	.byte	0x01, 0x54
	.zero		2


	//----- nvinfo : EIATTR_SYSCALL_OFFSETS
	.align		4
        /*1100*/ 	.byte	0x04, 0x46
        /*1102*/ 	.short	(.L_35 - .L_34)


	//   ....[0]....
.L_34:
        /*1104*/ 	.word	0x000012a0


	//----- nvinfo : EIATTR_MBARRIER_INSTR_OFFSETS
	.align		4
.L_35:
        /*1108*/ 	.byte	0x04, 0x39
        /*110a*/ 	.short	(.L_37 - .L_36)


	//   ....[0]....
.L_36:
        /*110c*/ 	.word	0x00000260
        /*1110*/ 	.word	0x000000ff
        /*1114*/ 	.word	0x00000000
        /*1118*/ 	.short	0x0100
        /*111a*/ 	.byte	0x08
	.zero		1


	//   ....[1]....
        /*111c*/ 	.word	0x00000270
        /*1120*/ 	.word	0x000000ff
        /*1124*/ 	.word	0x00000058
        /*1128*/ 	.short	0x0100
        /*112a*/ 	.byte	0x08
	.zero		1


	//   ....[2]....
        /*112c*/ 	.word	0x00000280
        /*1130*/ 	.word	0x000000ff
        /*1134*/ 	.word	0x00000008
        /*1138*/ 	.short	0x0100
        /*113a*/ 	.byte	0x08
	.zero		1


	//   ....[3]....
        /*113c*/ 	.word	0x00000290
        /*1140*/ 	.word	0x000000ff
        /*1144*/ 	.word	0x00000060
        /*1148*/ 	.short	0x0100
        /*114a*/ 	.byte	0x08
	.zero		1


	//   ....[4]....
        /*114c*/ 	.word	0x000002a0
        /*1150*/ 	.word	0x000000ff
        /*1154*/ 	.word	0x00000010
        /*1158*/ 	.short	0x0100
        /*115a*/ 	.byte	0x08
	.zero		1


	//   ....[5]....
        /*115c*/ 	.word	0x000002b0
        /*1160*/ 	.word	0x000000ff
        /*1164*/ 	.word	0x00000068
        /*1168*/ 	.short	0x0100
        /*116a*/ 	.byte	0x08
	.zero		1


	//   ....[6]....
        /*116c*/ 	.word	0x000002c0
        /*1170*/ 	.word	0x000000ff
        /*1174*/ 	.word	0x00000018
        /*1178*/ 	.short	0x0100
        /*117a*/ 	.byte	0x08
	.zero		1


	//   ....[7]....
        /*117c*/ 	.word	0x000002d0
        /*1180*/ 	.word	0x000000ff
        /*1184*/ 	.word	0x00000070
        /*1188*/ 	.short	0x0100
        /*118a*/ 	.byte	0x08
	.zero		1


	//   ....[8]....
        /*118c*/ 	.word	0x000002e0
        /*1190*/ 	.word	0x000000ff
        /*1194*/ 	.word	0x00000020
        /*1198*/ 	.short	0x0100
        /*119a*/ 	.byte	0x08
	.zero		1


	//   ....[9]....
        /*119c*/ 	.word	0x000002f0
        /*11a0*/ 	.word	0x000000ff
        /*11a4*/ 	.word	0x00000078
        /*11a8*/ 	.short	0x0100
        /*11aa*/ 	.byte	0x08
	.zero		1


	//   ....[10]....
        /*11ac*/ 	.word	0x00000300
        /*11b0*/ 	.word	0x000000ff
        /*11b4*/ 	.word	0x00000028
        /*11b8*/ 	.short	0x0100
        /*11ba*/ 	.byte	0x08
	.zero		1


	//   ....[11]....
        /*11bc*/ 	.word	0x00000310
        /*11c0*/ 	.word	0x000000ff
        /*11c4*/ 	.word	0x00000080
        /*11c8*/ 	.short	0x0100
        /*11ca*/ 	.byte	0x08
	.zero		1


	//   ....[12]....
        /*11cc*/ 	.word	0x00000320
        /*11d0*/ 	.word	0x000000ff
        /*11d4*/ 	.word	0x00000030
        /*11d8*/ 	.short	0x0100
        /*11da*/ 	.byte	0x08
	.zero		1


	//   ....[13]....
        /*11dc*/ 	.word	0x00000330
        /*11e0*/ 	.word	0x000000ff
        /*11e4*/ 	.word	0x00000088
        /*11e8*/ 	.short	0x0100
        /*11ea*/ 	.byte	0x08
	.zero		1


	//   ....[14]....
        /*11ec*/ 	.word	0x00000340
        /*11f0*/ 	.word	0x000000ff
        /*11f4*/ 	.word	0x00000038
        /*11f8*/ 	.short	0x0100
        /*11fa*/ 	.byte	0x08
	.zero		1


	//   ....[15]....
        /*11fc*/ 	.word	0x00000350
        /*1200*/ 	.word	0x000000ff
        /*1204*/ 	.word	0x00000090
        /*1208*/ 	.short	0x0100
        /*120a*/ 	.byte	0x08
	.zero		1


	//   ....[16]....
        /*120c*/ 	.word	0x00000360
        /*1210*/ 	.word	0x000000ff
        /*1214*/ 	.word	0x00000040
        /*1218*/ 	.short	0x0100
        /*121a*/ 	.byte	0x08
	.zero		1


	//   ....[17]....
        /*121c*/ 	.word	0x00000370
        /*1220*/ 	.word	0x000000ff
        /*1224*/ 	.word	0x00000098
        /*1228*/ 	.short	0x0100
        /*122a*/ 	.byte	0x08
	.zero		1


	//   ....[18]....
        /*122c*/ 	.word	0x00000380
        /*1230*/ 	.word	0x000000ff
        /*1234*/ 	.word	0x00000048
        /*1238*/ 	.short	0x0100
        /*123a*/ 	.byte	0x08
	.zero		1


	//   ....[19]....
        /*123c*/ 	.word	0x00000390
        /*1240*/ 	.word	0x000000ff
        /*1244*/ 	.word	0x000000a0
        /*1248*/ 	.short	0x0100
        /*124a*/ 	.byte	0x08
	.zero		1


	//   ....[20]....
        /*124c*/ 	.word	0x000003a0
        /*1250*/ 	.word	0x000000ff
        /*1254*/ 	.word	0x00000050
        /*1258*/ 	.short	0x0100
        /*125a*/ 	.byte	0x08
	.zero		1


	//   ....[21]....
        /*125c*/ 	.word	0x000003b0
        /*1260*/ 	.word	0x000000ff
        /*1264*/ 	.word	0x000000a8
        /*1268*/ 	.short	0x0100
        /*126a*/ 	.byte	0x08
	.zero		1


	//   ....[22]....
        /*126c*/ 	.word	0x00000650
        /*1270*/ 	.word	0x000000ff
        /*1274*/ 	.word	0x000000c0
        /*1278*/ 	.short	0x0100
        /*127a*/ 	.byte	0x06
	.zero		1


	//   ....[23]....
        /*127c*/ 	.word	0x000006d0
        /*1280*/ 	.word	0x000000ff
        /*1284*/ 	.word	0x000000c8
        /*1288*/ 	.short	0x0100
        /*128a*/ 	.byte	0x06
	.zero		1


	//   ....[24]....
        /*128c*/ 	.word	0x00001330
        /*1290*/ 	.word	0x00000003
        /*1294*/ 	.word	0x00000000
        /*1298*/ 	.short	0x010a
        /*129a*/ 	.byte	0x3f
	.zero		1


	//   ....[25]....
        /*129c*/ 	.word	0x00001370
        /*12a0*/ 	.word	0x00000003
        /*12a4*/ 	.word	0x00000000
        /*12a8*/ 	.short	0x010a
        /*12aa*/ 	.byte	0x3f
	.zero		1


	//   ....[26]....
        /*12ac*/ 	.word	0x000019d0
        /*12b0*/ 	.word	0x000000ff
        /*12b4*/ 	.word	0x00000000
        /*12b8*/ 	.short	0x010a
        /*12ba*/ 	.byte	0x04
	.zero		1


	//   ....[27]....
        /*12bc*/ 	.word	0x00001a10
        /*12c0*/ 	.word	0x000000ff
        /*12c4*/ 	.word	0x00000000
        /*12c8*/ 	.short	0x010a
        /*12ca*/ 	.byte	0x04
	.zero		1


	//   ....[28]....
        /*12cc*/ 	.word	0x00002630
        /*12d0*/ 	.word	0x000000ff
        /*12d4*/ 	.word	0x00000000
        /*12d8*/ 	.short	0x0101
        /*12da*/ 	.byte	0x04
	.zero		1


	//   ....[29]....
        /*12dc*/ 	.word	0x000027e0
        /*12e0*/ 	.word	0x00000000
        /*12e4*/ 	.word	0x00000000
        /*12e8*/ 	.short	0x0101
        /*12ea*/ 	.byte	0x3f
	.zero		1


	//   ....[30]....
        /*12ec*/ 	.word	0x00014100
        /*12f0*/ 	.word	0x0000000d
        /*12f4*/ 	.word	0x00000058
        /*12f8*/ 	.short	0x010a
        /*12fa*/ 	.byte	0x3f
	.zero		1


	//   ....[31]....
        /*12fc*/ 	.word	0x00014470
        /*1300*/ 	.word	0x00000002
        /*1304*/ 	.word	0x000000c8
        /*1308*/ 	.short	0x0101
        /*130a*/ 	.byte	0x3f
	.zero		1


	//   ....[32]....
        /*130c*/ 	.word	0x00014c20
        /*1310*/ 	.word	0x00000005
        /*1314*/ 	.word	0x00000000
        /*1318*/ 	.short	0x010a
        /*131a*/ 	.byte	0x3f
	.zero		1


	//   ....[33]....
        /*131c*/ 	.word	0x00014cb0
        /*1320*/ 	.word	0x00000007
        /*1324*/ 	.word	0x00000000
        /*1328*/ 	.short	0x010a
        /*132a*/ 	.byte	0x3f
	.zero		1


	//   ....[34]....
        /*132c*/ 	.word	0x00014d40
        /*1330*/ 	.word	0x00000007
        /*1334*/ 	.word	0x00000000
        /*1338*/ 	.short	0x010a
        /*133a*/ 	.byte	0x3f
	.zero		1


	//   ....[35]....
        /*133c*/ 	.word	0x00014dd0
        /*1340*/ 	.word	0x00000007
        /*1344*/ 	.word	0x00000000
        /*1348*/ 	.short	0x010a
        /*134a*/ 	.byte	0x3f
	.zero		1


	//   ....[36]....
        /*134c*/ 	.word	0x00014e60
        /*1350*/ 	.word	0x00000007
        /*1354*/ 	.word	0x00000000
        /*1358*/ 	.short	0x010a
        /*135a*/ 	.byte	0x3f
	.zero		1


	//   ....[37]....
        /*135c*/ 	.word	0x00014ef0
        /*1360*/ 	.word	0x00000007
        /*1364*/ 	.word	0x00000000
        /*1368*/ 	.short	0x010a
        /*136a*/ 	.byte	0x3f
	.zero		1


	//   ....[38]....
        /*136c*/ 	.word	0x00014f80
        /*1370*/ 	.word	0x00000007
        /*1374*/ 	.word	0x00000000
        /*1378*/ 	.short	0x010a
        /*137a*/ 	.byte	0x3f
	.zero		1


	//   ....[39]....
        /*137c*/ 	.word	0x00015010
        /*1380*/ 	.word	0x00000007
        /*1384*/ 	.word	0x00000000
        /*1388*/ 	.short	0x010a
        /*138a*/ 	.byte	0x3f
	.zero		1


	//   ....[40]....
        /*138c*/ 	.word	0x000150a0
        /*1390*/ 	.word	0x00000007
        /*1394*/ 	.word	0x00000000
        /*1398*/ 	.short	0x010a
        /*139a*/ 	.byte	0x3f
	.zero		1


	//   ....[41]....
        /*139c*/ 	.word	0x00015130
        /*13a0*/ 	.word	0x00000007
        /*13a4*/ 	.word	0x00000000
        /*13a8*/ 	.short	0x010a
        /*13aa*/ 	.byte	0x3f
	.zero		1


	//   ....[42]....
        /*13ac*/ 	.word	0x000151c0
        /*13b0*/ 	.word	0x00000003
        /*13b4*/ 	.word	0x00000000
        /*13b8*/ 	.short	0x010a
        /*13ba*/ 	.byte	0x3f
	.zero		1


	//   ....[43]....
        /*13bc*/ 	.word	0x00015220
        /*13c0*/ 	.word	0x00000003
        /*13c4*/ 	.word	0x00000000
        /*13c8*/ 	.short	0x010a
        /*13ca*/ 	.byte	0x3f
	.zero		1


	//   ....[44]....
        /*13cc*/ 	.word	0x00015280
        /*13d0*/ 	.word	0x00000006
        /*13d4*/ 	.word	0x00000000
        /*13d8*/ 	.short	0x010a
        /*13da*/ 	.byte	0x3f
	.zero		1


	//   ....[45]....
        /*13dc*/ 	.word	0x00015350
        /*13e0*/ 	.word	0x0000000d
        /*13e4*/ 	.word	0x00000058
        /*13e8*/ 	.short	0x010a
        /*13ea*/ 	.byte	0x3f
	.zero		1


	//   ....[46]....
        /*13ec*/ 	.word	0x00015420
        /*13f0*/ 	.word	0x00000005
        /*13f4*/ 	.word	0x00000000
        /*13f8*/ 	.short	0x010a
        /*13fa*/ 	.byte	0x3f
	.zero		1


	//   ....[47]....
        /*13fc*/ 	.word	0x00015470
        /*1400*/ 	.word	0x00000007
        /*1404*/ 	.word	0x00000000
        /*1408*/ 	.short	0x010a
        /*140a*/ 	.byte	0x3f
	.zero		1


	//   ....[48]....
        /*140c*/ 	.word	0x000154c0
        /*1410*/ 	.word	0x00000007
        /*1414*/ 	.word	0x00000000
        /*1418*/ 	.short	0x010a
        /*141a*/ 	.byte	0x3f
	.zero		1


	//   ....[49]....
        /*141c*/ 	.word	0x00015510
        /*1420*/ 	.word	0x00000007
        /*1424*/ 	.word	0x00000000
        /*1428*/ 	.short	0x010a
        /*142a*/ 	.byte	0x3f
	.zero		1


	//   ....[50]....
        /*142c*/ 	.word	0x00015560
        /*1430*/ 	.word	0x00000007
        /*1434*/ 	.word	0x00000000
        /*1438*/ 	.short	0x010a
        /*143a*/ 	.byte	0x3f
	.zero		1


	//   ....[51]....
        /*143c*/ 	.word	0x000155b0
        /*1440*/ 	.word	0x00000007
        /*1444*/ 	.word	0x00000000
        /*1448*/ 	.short	0x010a
        /*144a*/ 	.byte	0x3f
	.zero		1


	//   ....[52]....
        /*144c*/ 	.word	0x00015600
        /*1450*/ 	.word	0x00000007
        /*1454*/ 	.word	0x00000000
        /*1458*/ 	.short	0x010a
        /*145a*/ 	.byte	0x3f
	.zero		1


	//   ....[53]....
        /*145c*/ 	.word	0x00015650
        /*1460*/ 	.word	0x00000007
        /*1464*/ 	.word	0x00000000
        /*1468*/ 	.short	0x010a
        /*146a*/ 	.byte	0x3f
	.zero		1


	//   ....[54]....
        /*146c*/ 	.word	0x000156a0
        /*1470*/ 	.word	0x00000007
        /*1474*/ 	.word	0x00000000
        /*1478*/ 	.short	0x010a
        /*147a*/ 	.byte	0x3f
	.zero		1


	//   ....[55]....
        /*147c*/ 	.word	0x000156f0
        /*1480*/ 	.word	0x00000007
        /*1484*/ 	.word	0x00000000
        /*1488*/ 	.short	0x010a
        /*148a*/ 	.byte	0x3f
	.zero		1


	//----- nvinfo : EIATTR_NUM_MBARRIERS
	.align		4
.L_37:
        /*148c*/ 	.byte	0x03, 0x38
        /*148e*/ 	.short	0x0018


	//----- nvinfo : EIATTR_EXIT_INSTR_OFFSETS
	.align		4
        /*1490*/ 	.byte	0x04, 0x1c
        /*1492*/ 	.short	(.L_39 - .L_38)


	//   ....[0]....
.L_38:
        /*1494*/ 	.word	0x00000720


	//   ....[1]....
        /*1498*/ 	.word	0x00001010


	//   ....[2]....
        /*149c*/ 	.word	0x00013720


	//   ....[3]....
        /*14a0*/ 	.word	0x00013da0


	//   ....[4]....
        /*14a4*/ 	.word	0x00015210


	//----- nvinfo : EIATTR_MAX_THREADS
	.align		4
.L_39:
        /*14a8*/ 	.byte	0x04, 0x05
        /*14aa*/ 	.short	(.L_41 - .L_40)
.L_40:
        /*14ac*/ 	.word	0x00000180
        /*14b0*/ 	.word	0x00000001
        /*14b4*/ 	.word	0x00000001


	//----- nvinfo : EIATTR_CRS_STACK_SIZE
	.align		4
.L_41:
        /*14b8*/ 	.byte	0x04, 0x1e
        /*14ba*/ 	.short	(.L_43 - .L_42)
.L_42:
        /*14bc*/ 	.word	0x00000000


	//----- nvinfo : EIATTR_CBANK_PARAM_SIZE
	.align		4
.L_43:
        /*14c0*/ 	.byte	0x03, 0x19
        /*14c2*/ 	.short	0x0470


	//----- nvinfo : EIATTR_PARAM_CBANK
	.align		4
        /*14c4*/ 	.byte	0x04, 0x0a
        /*14c6*/ 	.short	(.L_45 - .L_44)
	.align		4
.L_44:
        /*14c8*/ 	.word	index@(.nv.constant0._ZN7cutlass13device_kernelINS_4gemm6kernel13GemmUniversalIN4cute5tupleIJiiiiEEENS1_10collective13CollectiveMmaINS1_34MainloopSm90TmaGmmaWarpSpecializedILi11ENS5_IJNS4_1CILi1EEESB_SB_EEENS1_35KernelTmaWarpSpecializedCooperativeEEENS5_IJNSA_ILi128EEENSA_ILi512EEENSA_ILi16EEEEEENS_6half_tENS5_IJlSB_lEEESJ_SK_NS4_8TiledMMAINS4_8MMA_AtomIJNS4_4SM904GMMA26MMA_64x256x16_F32F16F16_SSILNSO_5MajorE0ELSQ_0ELNSO_7ScaleInE1ELSR_1EEEEEENS4_6LayoutINS5_IJNSA_ILi2EEESB_SB_EEENS5_IJSB_NSA_ILi0EEESX_EEEEENS5_IJNS4_10UnderscoreES10_S10_EEEEENS4_13SM90_TMA_LOADENS4_14ComposedLayoutINS4_7SwizzleILi1ELi4ELi3EEENS4_18smem_ptr_flag_bitsILi16EEENSU_INS5_IJNSA_ILi8EEESH_EEENS5_IJSH_SB_EEEEEEEvNS4_8identityES13_S1D_vS1E_EENS_8epilogue10collective6detail29Sm90TmaWarpSpecializedAdapterINS1H_15DefaultEpilogueISJ_SK_SK_NS1G_6thread17LinearCombinationISJ_Li1EffLNS1L_9ScaleType4KindE0ELNS_15FloatRoundStyleE2ESJ_EENS1_15EpilogueDefaultEEEEEvvEEEEvNT_6ParamsE)
        /*14cc*/ 	.short	0x0210
        /*14ce*/ 	.short	0x0470


	//----- nvinfo : EIATTR_SW_WAR
	.align		4
.L_45:
        /*14d0*/ 	.byte	0x04, 0x36
        /*14d2*/ 	.short	(.L_47 - .L_46)
.L_46:
        /*14d4*/ 	.word	0x00000008
.L_47:


//--------------------- .nv.callgraph             --------------------------
	.section	.nv.callgraph,"",@"SHT_CUDA_CALLGRAPH"
	.align	4
	.sectionentsize	8
	.align		4
        /*0000*/ 	.word	0x00000000
	.align		4
        /*0004*/ 	.word	0xffffffff
	.align		4
        /*0008*/ 	.word	index@(_ZN7cutlass13device_kernelINS_4gemm6kernel13GemmUniversalIN4cute5tupleIJiiiiEEENS1_10collective13CollectiveMmaINS1_34MainloopSm90TmaGmmaWarpSpecializedILi11ENS5_IJNS4_1CILi1EEESB_SB_EEENS1_35KernelTmaWarpSpecializedCooperativeEEENS5_IJNSA_ILi128EEENSA_ILi512EEENSA_ILi16EEEEEENS_6half_tENS5_IJlSB_lEEESJ_SK_NS4_8TiledMMAINS4_8MMA_AtomIJNS4_4SM904GMMA26MMA_64x256x16_F32F16F16_SSILNSO_5MajorE0ELSQ_0ELNSO_7ScaleInE1ELSR_1EEEEEENS4_6LayoutINS5_IJNSA_ILi2EEESB_SB_EEENS5_IJSB_NSA_ILi0EEESX_EEEEENS5_IJNS4_10UnderscoreES10_S10_EEEEENS4_13SM90_TMA_LOADENS4_14ComposedLayoutINS4_7SwizzleILi1ELi4ELi3EEENS4_18smem_ptr_flag_bitsILi16EEENSU_INS5_IJNSA_ILi8EEESH_EEENS5_IJSH_SB_EEEEEEEvNS4_8identityES13_S1D_vS1E_EENS_8epilogue10collective6detail29Sm90TmaWarpSpecializedAdapterINS1H_15DefaultEpilogueISJ_SK_SK_NS1G_6thread17LinearCombinationISJ_Li1EffLNS1L_9ScaleType4KindE0ELNS_15FloatRoundStyleE2ESJ_EENS1_15EpilogueDefaultEEEEEvvEEEEvNT_6ParamsE)
	.align		4
        /*000c*/ 	.word	index@(__assertfail)
	.align		4
        /*0010*/ 	.word	0x00000000
	.align		4
        /*0014*/ 	.word	0xfffffffe
	.align		4
        /*0018*/ 	.word	0x00000000
	.align		4
        /*001c*/ 	.word	0xfffffffd
	.align		4
        /*0020*/ 	.word	0x00000000
	.align		4
        /*0024*/ 	.word	0xfffffffc


//--------------------- .nv.constant4             --------------------------
	.section	.nv.constant4,"a",@progbits
	.align	8
	.align		8
.nv.constant4:
        /*0000*/ 	.dword	__assertfail
	.align		8
        /*0008*/ 	.dword	__unnamed_1
	.align		8
        /*0010*/ 	.dword	_ZN40_INTERNAL_0212c982_4_k_cu_19247003_182204cuda3std3__45__cpo5beginE
	.align		8
        /*0018*/ 	.dword	_ZN40_INTERNAL_0212c982_4_k_cu_19247003_182204cuda3std3__45__cpo3endE
	.align		8
        /*0020*/ 	.dword	_ZN40_INTERNAL_0212c982_4_k_cu_19247003_182204cuda3std3__45__cpo6cbeginE
	.align		8
        /*0028*/ 	.dword	_ZN40_INTERNAL_0212c982_4_k_cu_19247003_182204cuda3std3__45__cpo4cendE
	.align		8
        /*0030*/ 	.dword	_ZN40_INTERNAL_0212c982_4_k_cu_19247003_182204cuda3std3__442_GLOBAL__N__0212c982_4_k_cu_19247003_182206ignoreE
	.align		8
        /*0038*/ 	.dword	_ZN40_INTERNAL_0212c982_4_k_cu_19247003_182204cuda3std3__419piecewise_constructE
	.align		8
        /*0040*/ 	.dword	_ZN40_INTERNAL_0212c982_4_k_cu_19247003_182204cuda3std3__48in_placeE
	.align		8
        /*0048*/ 	.dword	_ZN40_INTERNAL_0212c982_4_k_cu_19247003_182204cuda3std6ranges3__45__cpo4swapE
	.align		8
        /*0050*/ 	.dword	_ZN40_INTERNAL_0212c982_4_k_cu_19247003_182204cuda3std6ranges3__45__cpo9iter_moveE
	.align		8
        /*0058*/ 	.dword	_ZN40_INTERNAL_0212c982_4_k_cu_19247003_182204cute7productE
	.align		8
        /*0060*/ 	.dword	_ZN40_INTERNAL_0212c982_4_k_cu_19247003_182204cute1_E
	.align		8
        /*0068*/ 	.dword	$str$22
	.align		8
        /*0070*/ 	.dword	$str$23


//--------------------- .text._ZN7cutlass13device_kernelINS_4gemm6kernel13GemmUniversalIN4cute5tupleIJiiiiEEENS1_10collective13CollectiveMmaINS1_34MainloopSm90TmaGmmaWarpSpecializedILi11ENS5_IJNS4_1CILi1EEESB_SB_EEENS1_35KernelTmaWarpSpecializedCooperativeEEENS5_IJNSA_ILi128EEENSA_ILi512EEENSA_ILi16EEEEEENS_6half_tENS5_IJlSB_lEEESJ_SK_NS4_8TiledMMAINS4_8MMA_AtomIJNS4_4SM904GMMA26MMA_64x256x16_F32F16F16_SSILNSO_5MajorE0ELSQ_0ELNSO_7ScaleInE1ELSR_1EEEEEENS4_6LayoutINS5_IJNSA_ILi2EEESB_SB_EEENS5_IJSB_NSA_ILi0EEESX_EEEEENS5_IJNS4_10UnderscoreES10_S10_EEEEENS4_13SM90_TMA_LOADENS4_14ComposedLayoutINS4_7SwizzleILi1ELi4ELi3EEENS4_18smem_ptr_flag_bitsILi16EEENSU_INS5_IJNSA_ILi8EEESH_EEENS5_IJSH_SB_EEEEEEEvNS4_8identityES13_S1D_vS1E_EENS_8epilogue10collective6detail29Sm90TmaWarpSpecializedAdapterINS1H_15DefaultEpilogueISJ_SK_SK_NS1G_6thread17LinearCombinationISJ_Li1EffLNS1L_9ScaleType4KindE0ELNS_15FloatRoundStyleE2ESJ_EENS1_15EpilogueDefaultEEEEEvvEEEEvNT_6ParamsE --------------------------
	.section	.text._ZN7cutlass13device_kernelINS_4gemm6kernel13GemmUniversalIN4cute5tupleIJiiiiEEENS1_10collective13CollectiveMmaINS1_34MainloopSm90TmaGmmaWarpSpecializedILi11ENS5_IJNS4_1CILi1EEESB_SB_EEENS1_35KernelTmaWarpSpecializedCooperativeEEENS5_IJNSA_ILi128EEENSA_ILi512EEENSA_ILi16EEEEEENS_6half_tENS5_IJlSB_lEEESJ_SK_NS4_8TiledMMAINS4_8MMA_AtomIJNS4_4SM904GMMA26MMA_64x256x16_F32F16F16_SSILNSO_5MajorE0ELSQ_0ELNSO_7ScaleInE1ELSR_1EEEEEENS4_6LayoutINS5_IJNSA_ILi2EEESB_SB_EEENS5_IJSB_NSA_ILi0EEESX_EEEEENS5_IJNS4_10UnderscoreES10_S10_EEEEENS4_13SM90_TMA_LOADENS4_14ComposedLayoutINS4_7SwizzleILi1ELi4ELi3EEENS4_18smem_ptr_flag_bitsILi16EEENSU_INS5_IJNSA_ILi8EEESH_EEENS5_IJSH_SB_EEEEEEEvNS4_8identityES13_S1D_vS1E_EENS_8epilogue10collective6detail29Sm90TmaWarpSpecializedAdapterINS1H_15DefaultEpilogueISJ_SK_SK_NS1G_6thread17LinearCombinationISJ_Li1EffLNS1L_9ScaleType4KindE0ELNS_15FloatRoundStyleE2ESJ_EENS1_15EpilogueDefaultEEEEEvvEEEEvNT_6ParamsE,"ax",@progbits
	.align	128
.text._ZN7cutlass13device_kernelINS_4gemm6kernel13GemmUniversalIN4cute5tupleIJiiiiEEENS1_10collective13CollectiveMmaINS1_34MainloopSm90TmaGmmaWarpSpecializedILi11ENS5_IJNS4_1CILi1EEESB_SB_EEENS1_35KernelTmaWarpSpecializedCooperativeEEENS5_IJNSA_ILi128EEENSA_ILi512EEENSA_ILi16EEEEEENS_6half_tENS5_IJlSB_lEEESJ_SK_NS4_8TiledMMAINS4_8MMA_AtomIJNS4_4SM904GMMA26MMA_64x256x16_F32F16F16_SSILNSO_5MajorE0ELSQ_0ELNSO_7ScaleInE1ELSR_1EEEEEENS4_6LayoutINS5_IJNSA_ILi2EEESB_SB_EEENS5_IJSB_NSA_ILi0EEESX_EEEEENS5_IJNS4_10UnderscoreES10_S10_EEEEENS4_13SM90_TMA_LOADENS4_14ComposedLayoutINS4_7SwizzleILi1ELi4ELi3EEENS4_18smem_ptr_flag_bitsILi16EEENSU_INS5_IJNSA_ILi8EEESH_EEENS5_IJSH_SB_EEEEEEEvNS4_8identityES13_S1D_vS1E_EENS_8epilogue10collective6detail29Sm90TmaWarpSpecializedAdapterINS1H_15DefaultEpilogueISJ_SK_SK_NS1G_6thread17LinearCombinationISJ_Li1EffLNS1L_9ScaleType4KindE0ELNS_15FloatRoundStyleE2ESJ_EENS1_15EpilogueDefaultEEEEEvvEEEEvNT_6ParamsE:
        .type           _ZN7cutlass13device_kernelINS_4gemm6kernel13GemmUniversalIN4cute5tupleIJiiiiEEENS1_10collective13CollectiveMmaINS1_34MainloopSm90TmaGmmaWarpSpecializedILi11ENS5_IJNS4_1CILi1EEESB_SB_EEENS1_35KernelTmaWarpSpecializedCooperativeEEENS5_IJNSA_ILi128EEENSA_ILi512EEENSA_ILi16EEEEEENS_6half_tENS5_IJlSB_lEEESJ_SK_NS4_8TiledMMAINS4_8MMA_AtomIJNS4_4SM904GMMA26MMA_64x256x16_F32F16F16_SSILNSO_5MajorE0ELSQ_0ELNSO_7ScaleInE1ELSR_1EEEEEENS4_6LayoutINS5_IJNSA_ILi2EEESB_SB_EEENS5_IJSB_NSA_ILi0EEESX_EEEEENS5_IJNS4_10UnderscoreES10_S10_EEEEENS4_13SM90_TMA_LOADENS4_14ComposedLayoutINS4_7SwizzleILi1ELi4ELi3EEENS4_18smem_ptr_flag_bitsILi16EEENSU_INS5_IJNSA_ILi8EEESH_EEENS5_IJSH_SB_EEEEEEEvNS4_8identityES13_S1D_vS1E_EENS_8epilogue10collective6detail29Sm90TmaWarpSpecializedAdapterINS1H_15DefaultEpilogueISJ_SK_SK_NS1G_6thread17LinearCombinationISJ_Li1EffLNS1L_9ScaleType4KindE0ELNS_15FloatRoundStyleE2ESJ_EENS1_15EpilogueDefaultEEEEEvvEEEEvNT_6ParamsE,@function
        .size           _ZN7cutlass13device_kernelINS_4gemm6kernel13GemmUniversalIN4cute5tupleIJiiiiEEENS1_10collective13CollectiveMmaINS1_34MainloopSm90TmaGmmaWarpSpecializedILi11ENS5_IJNS4_1CILi1EEESB_SB_EEENS1_35KernelTmaWarpSpecializedCooperativeEEENS5_IJNSA_ILi128EEENSA_ILi512EEENSA_ILi16EEEEEENS_6half_tENS5_IJlSB_lEEESJ_SK_NS4_8TiledMMAINS4_8MMA_AtomIJNS4_4SM904GMMA26MMA_64x256x16_F32F16F16_SSILNSO_5MajorE0ELSQ_0ELNSO_7ScaleInE1ELSR_1EEEEEENS4_6LayoutINS5_IJNSA_ILi2EEESB_SB_EEENS5_IJSB_NSA_ILi0EEESX_EEEEENS5_IJNS4_10UnderscoreES10_S10_EEEEENS4_13SM90_TMA_LOADENS4_14ComposedLayoutINS4_7SwizzleILi1ELi4ELi3EEENS4_18smem_ptr_flag_bitsILi16EEENSU_INS5_IJNSA_ILi8EEESH_EEENS5_IJSH_SB_EEEEEEEvNS4_8identityES13_S1D_vS1E_EENS_8epilogue10collective6detail29Sm90TmaWarpSpecializedAdapterINS1H_15DefaultEpilogueISJ_SK_SK_NS1G_6thread17LinearCombinationISJ_Li1EffLNS1L_9ScaleType4KindE0ELNS_15FloatRoundStyleE2ESJ_EENS1_15EpilogueDefaultEEEEEvvEEEEvNT_6ParamsE,(.L_x_593 - _ZN7cutlass13device_kernelINS_4gemm6kernel13GemmUniversalIN4cute5tupleIJiiiiEEENS1_10collective13CollectiveMmaINS1_34MainloopSm90TmaGmmaWarpSpecializedILi11ENS5_IJNS4_1CILi1EEESB_SB_EEENS1_35KernelTmaWarpSpecializedCooperativeEEENS5_IJNSA_ILi128EEENSA_ILi512EEENSA_ILi16EEEEEENS_6half_tENS5_IJlSB_lEEESJ_SK_NS4_8TiledMMAINS4_8MMA_AtomIJNS4_4SM904GMMA26MMA_64x256x16_F32F16F16_SSILNSO_5MajorE0ELSQ_0ELNSO_7ScaleInE1ELSR_1EEEEEENS4_6LayoutINS5_IJNSA_ILi2EEESB_SB_EEENS5_IJSB_NSA_ILi0EEESX_EEEEENS5_IJNS4_10UnderscoreES10_S10_EEEEENS4_13SM90_TMA_LOADENS4_14ComposedLayoutINS4_7SwizzleILi1ELi4ELi3EEENS4_18smem_ptr_flag_bitsILi16EEENSU_INS5_IJNSA_ILi8EEESH_EEENS5_IJSH_SB_EEEEEEEvNS4_8identityES13_S1D_vS1E_EENS_8epilogue10collective6detail29Sm90TmaWarpSpecializedAdapterINS1H_15DefaultEpilogueISJ_SK_SK_NS1G_6thread17LinearCombinationISJ_Li1EffLNS1L_9ScaleType4KindE0ELNS_15FloatRoundStyleE2ESJ_EENS1_15EpilogueDefaultEEEEEvvEEEEvNT_6ParamsE)
        .other          _ZN7cutlass13device_kernelINS_4gemm6kernel13GemmUniversalIN4cute5tupleIJiiiiEEENS1_10collective13CollectiveMmaINS1_34MainloopSm90TmaGmmaWarpSpecializedILi11ENS5_IJNS4_1CILi1EEESB_SB_EEENS1_35KernelTmaWarpSpecializedCooperativeEEENS5_IJNSA_ILi128EEENSA_ILi512EEENSA_ILi16EEEEEENS_6half_tENS5_IJlSB_lEEESJ_SK_NS4_8TiledMMAINS4_8MMA_AtomIJNS4_4SM904GMMA26MMA_64x256x16_F32F16F16_SSILNSO_5MajorE0ELSQ_0ELNSO_7ScaleInE1ELSR_1EEEEEENS4_6LayoutINS5_IJNSA_ILi2EEESB_SB_EEENS5_IJSB_NSA_ILi0EEESX_EEEEENS5_IJNS4_10UnderscoreES10_S10_EEEEENS4_13SM90_TMA_LOADENS4_14ComposedLayoutINS4_7SwizzleILi1ELi4ELi3EEENS4_18smem_ptr_flag_bitsILi16EEENSU_INS5_IJNSA_ILi8EEESH_EEENS5_IJSH_SB_EEEEEEEvNS4_8identityES13_S1D_vS1E_EENS_8epilogue10collective6detail29Sm90TmaWarpSpecializedAdapterINS1H_15DefaultEpilogueISJ_SK_SK_NS1G_6thread17LinearCombinationISJ_Li1EffLNS1L_9ScaleType4KindE0ELNS_15FloatRoundStyleE2ESJ_EENS1_15EpilogueDefaultEEEEEvvEEEEvNT_6ParamsE,@"STO_CUDA_ENTRY STV_DEFAULT"
_ZN7cutlass13device_kernelINS_4gemm6kernel13GemmUniversalIN4cute5tupleIJiiiiEEENS1_10collective13CollectiveMmaINS1_34MainloopSm90TmaGmmaWarpSpecializedILi11ENS5_IJNS4_1CILi1EEESB_SB_EEENS1_35KernelTmaWarpSpecializedCooperativeEEENS5_IJNSA_ILi128EEENSA_ILi512EEENSA_ILi16EEEEEENS_6half_tENS5_IJlSB_lEEESJ_SK_NS4_8TiledMMAINS4_8MMA_AtomIJNS4_4SM904GMMA26MMA_64x256x16_F32F16F16_SSILNSO_5MajorE0ELSQ_0ELNSO_7ScaleInE1ELSR_1EEEEEENS4_6LayoutINS5_IJNSA_ILi2EEESB_SB_EEENS5_IJSB_NSA_ILi0EEESX_EEEEENS5_IJNS4_10UnderscoreES10_S10_EEEEENS4_13SM90_TMA_LOADENS4_14ComposedLayoutINS4_7SwizzleILi1ELi4ELi3EEENS4_18smem_ptr_flag_bitsILi16EEENSU_INS5_IJNSA_ILi8EEESH_EEENS5_IJSH_SB_EEEEEEEvNS4_8identityES13_S1D_vS1E_EENS_8epilogue10collective6detail29Sm90TmaWarpSpecializedAdapterINS1H_15DefaultEpilogueISJ_SK_SK_NS1G_6thread17LinearCombinationISJ_Li1EffLNS1L_9ScaleType4KindE0ELNS_15FloatRoundStyleE2ESJ_EENS1_15EpilogueDefaultEEEEEvvEEEEvNT_6ParamsE:
[----:B------:R-:W0:Y:S02]  /*0000*/  LDC R1, c[0x0][0x28] ;  /* 0x00000a00ff017b82 */ /* 0x000e240000000800 */
[----:B0-----:R-:W-:Y:S01]  /*0010*/  VIADD R1, R1, 0xfffffd38 ;  /* 0xfffffd3801017836 */ /* 0x001fe20000000000 */
[----:B------:R-:W0:Y:S01]  /*0020*/  S2R R3, SR_TID.X ;  /* 0x0000000000037919 */ /* 0x000e220000002100 */
[----:B------:R-:W-:Y:S01]  /*0030*/  ELECT P0, URZ, PT ;  /* 0x00000000003f782f */ /* 0x000fe20003800000 */
[----:B------:R-:W-:Y:S01]  /*0040*/  BSSY B0, `(.L_x_0) ;  /* 0x000000f000007945 */ /* 0x000fe20003800000 */
[--C-:B0-----:R-:W-:Y:S02]  /*0050*/  SHF.R.U32.HI R0, RZ, 0x5, R3.reuse ;  /* 0x00000005ff007819 */ /* 0x101fe40000011603 */
[----:B------:R-:W-:-:S03]  /*0060*/  SHF.R.U32.HI R3, RZ, 0x7, R3 ;  /* 0x00000007ff037819 */ /* 0x000fc60000011603 */
[----:B------:R-:W0:Y:S04]  /*0070*/  SHFL.IDX PT, R2, R0, RZ, 0x1f ;  /* 0x00001fff00027589 */ /* 0x000e2800000e0000 */
[----:B------:R1:W2:Y:S01]  /*0080*/  SHFL.IDX PT, R5, R3, RZ, 0x1f ;  /* 0x00001fff03057589 */ /* 0x0002a200000e0000 */
[----:B0-----:R-:W-:-:S13]  /*0090*/  ISETP.NE.OR P0, PT, R2, RZ, !P0 ;  /* 0x000000ff0200720c */ /* 0x001fda0004705670 */
[----:B-12---:R-:W-:Y:S05]  /*00a0*/  @P0 BRA `(.L_x_1) ;  /* 0x0000000000200947 */ /* 0x006fea0003800000 */
[----:B------:R-:W-:Y:S02]  /*00b0*/  ULDC.64 UR4, c[0x0][0x198] ;  /* 0x0000660000047ab9 */ /* 0x000fe40000000a00 */
[----:B------:R-:W-:Y:S02]  /*00c0*/  UIADD3 UR6, UP0, UR4, 0xf0, URZ ;  /* 0x000000f004067890 */ /* 0x000fe4000ff1e03f */
[----:B------:R-:W-:Y:S02]  /*00d0*/  UIADD3 UR4, UP1, UR4, 0x1f0, URZ ;  /* 0x000001f004047890 */ /* 0x000fe4000ff3e03f */
[----:B------:R-:W-:Y:S02]  /*00e0*/  UIADD3.X UR7, URZ, UR5, URZ, UP0, !UPT ;  /* 0x000000053f077290 */ /* 0x000fe400087fe43f */
[----:B------:R-:W-:-:S07]  /*00f0*/  UIADD3.X UR5, URZ, UR5, URZ, UP1, !UPT ;  /* 0x000000053f057290 */ /* 0x000fce0008ffe43f */
[----:B------:R0:W-:Y:S02]  /*0100*/  UTMACCTL.PF [UR6] ;  /* 0x00000000060079b9 */ /* 0x0001e40008040000 */
[----:B------:R0:W-:Y:S02]  /*0110*/  UTMACCTL.PF [UR4] ;  /* 0x00000000040079b9 */ /* 0x0001e40008040000 */
[----:B0-----:R-:W-:Y:S01]  /*0120*/  NOP ;  /* 0x0000000000007918 */ /* 0x001fe20000000000 */
.L_x_1:
[----:B------:R-:W-:Y:S05]  /*0130*/  BSYNC B0 ;  /* 0x0000000000007941 */ /* 0x000fea0003800000 */
.L_x_0:
[----:B------:R-:W0:Y:S02]  /*0140*/  SHFL.IDX PT, R3, R0, RZ, 0x1f ;  /* 0x00001fff00037589 */ /* 0x000e2400000e0000 */
[----:B0-----:R-:W-:-:S13]  /*0150*/  ISETP.NE.AND P0, PT, R3, RZ, PT ;  /* 0x000000ff0300720c */ /* 0x001fda0003f05270 */
[----:B------:R-:W-:Y:S05]  /*0160*/  @P0 BRA `(.L_x_2) ;  /* 0x00000000009c0947 */ /* 0x000fea0003800000 */
[----:B------:R-:W-:Y:S01]  /*0170*/  ELECT P0, URZ, PT ;  /* 0x00000000003f782f */ /* 0x000fe20003800000 */
[----:B------:R-:W-:-:S12]  /*0180*/  BSSY B0, `(.L_x_2) ;  /* 0x0000025000007945 */ /* 0x000fd80003800000 */
[----:B------:R-:W-:Y:S05]  /*0190*/  @!P0 BRA `(.L_x_3) ;  /* 0x00000000008c8947 */ /* 0x000fea0003800000 */
[----:B------:R-:W0:Y:S01]  /*01a0*/  S2UR UR8, SR_CgaCtaId ;  /* 0x00000000000879c3 */ /* 0x000e220000008800 */
[----:B------:R-:W-:Y:S01]  /*01b0*/  UMOV UR4, 0x400 ;  /* 0x0000040000047882 */ /* 0x000fe20000000000 */
[----:B------:R-:W-:Y:S01]  /*01c0*/  UMOV UR5, 0x1 ;  /* 0x0000000100057882 */ /* 0x000fe20000000000 */
[----:B------:R-:W-:Y:S02]  /*01d0*/  UMOV UR6, 0x100 ;  /* 0x0000010000067882 */ /* 0x000fe40000000000 */
[----:B------:R-:W-:-:S04]  /*01e0*/  UIADD3 UR6, -UR6, 0x100000, URZ ;  /* 0x0010000006067890 */ /* 0x000fc8000fffe13f */
[----:B------:R-:W-:Y:S02]  /*01f0*/  USHF.L.U32 UR7, UR6, 0xb, URZ ;  /* 0x0000000b06077899 */ /* 0x000fe4000800063f */
[----:B------:R-:W-:Y:S02]  /*0200*/  USHF.L.U32 UR6, UR6, 0x1, URZ ;  /* 0x0000000106067899 */ /* 0x000fe4000800063f */
[----:B0-----:R-:W-:Y:S02]  /*0210*/  ULEA UR8, UR8, UR4, 0x18 ;  /* 0x0000000408087291 */ /* 0x001fe4000f8ec03f */
[----:B------:R-:W-:-:S04]  /*0220*/  UIADD3 UR4, -UR5, 0x100000, URZ ;  /* 0x0010000005047890 */ /* 0x000fc8000fffe13f */
[----:B------:R-:W-:Y:S02]  /*0230*/  USHF.L.U32 UR5, UR4, 0xb, URZ ;  /* 0x0000000b04057899 */ /* 0x000fe4000800063f */
[----:B------:R-:W-:Y:S01]  /*0240*/  USHF.L.U32 UR4, UR4, 0x1, URZ ;  /* 0x0000000104047899 */ /* 0x000fe2000800063f */
[----:B------:R-:W0:Y:S11]  /*0250*/  FENCE.VIEW.ASYNC.S ;  /* 0x00000000000073c6 */ /* 0x000e360000000000 */
[----:B0-----:R0:W1:Y:S01]  /*0260*/  SYNCS.EXCH.64 URZ, [UR8], UR4 ;  /* 0x00000004083f75b2 */ /* 0x0010620008000100 */
[----:B------:R0:W2:Y:S01]  /*0270*/  SYNCS.EXCH.64 URZ, [UR8+0x58], UR6 ;  /* 0x00005806083f75b2 */ /* 0x0000a20008000100 */
[----:B------:R0:W3:Y:S01]  /*0280*/  SYNCS.EXCH.64 URZ, [UR8+0x8], UR4 ;  /* 0x00000804083f75b2 */ /* 0x0000e20008000100 */
[----:B------:R0:W4:Y:S01]  /*0290*/  SYNCS.EXCH.64 URZ, [UR8+0x60], UR6 ;  /* 0x00006006083f75b2 */ /* 0x0001220008000100 */
[----:B------:R0:W0:Y:S01]  /*02a0*/  SYNCS.EXCH.64 URZ, [UR8+0x10], UR4 ;  /* 0x00001004083f75b2 */ /* 0x0000220008000100 */
        /* <DEDUP_REMOVED lines=17> */
[----:B------:R-:W-:Y:S01]  /*03c0*/  NOP ;  /* 0x0000000000007918 */ /* 0x000fe20000000000 */
.L_x_3:
[----:B0-----:R-:W-:Y:S05]  /*03d0*/  BSYNC B0 ;  /* 0x0000000000007941 */ /* 0x001fea0003800000 */
.L_x_2:
[----:B------:R-:W0:Y:S01]  /*03e0*/  SHFL.IDX PT, R0, R0, RZ, 0x1f ;  /* 0x00001fff00007589 */ /* 0x000e2200000e0000 */
[----:B------:R-:W5:Y:S01]  /*03f0*/  LDC R3, c[0x0][0x65c] ;  /* 0x00019700ff037b82 */ /* 0x000f620000000800 */
[----:B------:R-:W-:Y:S02]  /*0400*/  ELECT P0, URZ, PT ;  /* 0x00000000003f782f */ /* 0x000fe40003800000 */
[C---:B------:R-:W-:Y:S01]  /*0410*/  ISETP.NE.AND P2, PT, R5.reuse, RZ, PT ;  /* 0x000000ff0500720c */ /* 0x040fe20003f45270 */
[----:B------:R-:W1:Y:S01]  /*0420*/  S2R R6, SR_CTAID.Y ;  /* 0x0000000000067919 */ /* 0x000e620000002600 */
[----:B------:R-:W-:Y:S01]  /*0430*/  UMOV UR4, 0x20 ;  /* 0x0000002000047882 */ /* 0x000fe20000000000 */
[----:B------:R-:W-:Y:S01]  /*0440*/  VIADD R7, R5, 0xffffffff ;  /* 0xffffffff05077836 */ /* 0x000fe20000000000 */
[----:B------:R-:W-:Y:S01]  /*0450*/  NOP ;  /* 0x0000000000007918 */ /* 0x000fe20000000000 */
[----:B------:R-:W2:Y:S01]  /*0460*/  S2R R4, SR_CTAID.X ;  /* 0x0000000000047919 */ /* 0x000ea20000002500 */
[----:B------:R-:W-:-:S02]  /*0470*/  NOP ;  /* 0x0000000000007918 */ /* 0x000fc40000000000 */
[----:B------:R-:W-:Y:S02]  /*0480*/  ISETP.GE.U32.AND P1, PT, R7, 0x2, PT ;  /* 0x000000020700780c */ /* 0x000fe40003f26070 */
[----:B0-----:R-:W-:Y:S02]  /*0490*/  ISETP.NE.OR P0, PT, R0, RZ, !P0 ;  /* 0x000000ff0000720c */ /* 0x001fe40004705670 */
[----:B-----5:R-:W-:Y:S02]  /*04a0*/  ISETP.NE.AND P3, PT, R3, 0x1, PT ;  /* 0x000000010300780c */ /* 0x020fe40003f65270 */
[----:B------:R-:W-:-:S04]  /*04b0*/  SHF.R.S32.HI R3, RZ, 0x1f, R2 ;  /* 0x0000001fff037819 */ /* 0x000fc80000011402 */
[----:B------:R-:W-:-:S04]  /*04c0*/  LEA.HI R3, R3, R2, RZ, 0x2 ;  /* 0x0000000203037211 */ /* 0x000fc800078f10ff */
[----:B------:R-:W-:Y:S01]  /*04d0*/  LOP3.LUT R3, R3, 0xfffffffc, RZ, 0xc0, !PT ;  /* 0xfffffffc03037812 */ /* 0x000fe200078ec0ff */
[----:B------:R-:W-:Y:S01]  /*04e0*/  VOTEU.ALL UP0, P0 ;  /* 0x00000000003f7886 */ /* 0x000fe20000000000 */
[----:B------:R-:W-:Y:S01]  /*04f0*/  VOTEU.ALL UP1, P0 ;  /* 0x00000000003f7886 */ /* 0x000fe20000020000 */
[----:B------:R-:W2:Y:S01]  /*0500*/  @P3 LDC R9, c[0x0][0x10] ;  /* 0x00000400ff093b82 */ /* 0x000ea20000000800 */
[----:B------:R-:W-:Y:S02]  /*0510*/  @P3 IMAD.MOV.U32 R13, RZ, RZ, RZ ;  /* 0x000000ffff0d3224 */ /* 0x000fe400078e00ff */
[----:B------:R-:W-:Y:S01]  /*0520*/  IMAD.IADD R0, R2, 0x1, -R3 ;  /* 0x0000000102007824 */ /* 0x000fe200078e0a03 */
[----:B------:R-:W-:Y:S01]  /*0530*/  @!UP0 UMOV UR6, 0x400 ;  /* 0x0000040000068882 */ /* 0x000fe20000000000 */
[----:B------:R-:W-:-:S04]  /*0540*/  @!UP0 UIADD3 UR4, -UR4, 0x100000, URZ ;  /* 0x0010000004048890 */ /* 0x000fc8000fffe13f */
[----:B------:R-:W-:Y:S02]  /*0550*/  @!UP0 USHF.L.U32 UR5, UR4, 0xb, URZ ;  /* 0x0000000b04058899 */ /* 0x000fe4000800063f */
[----:B------:R-:W-:Y:S01]  /*0560*/  @!UP0 USHF.L.U32 UR4, UR4, 0x1, URZ ;  /* 0x0000000104048899 */ /* 0x000fe2000800063f */
[----:B-1----:R-:W-:Y:S01]  /*0570*/  @P3 IMAD.MOV.U32 R2, RZ, RZ, R6 ;  /* 0x000000ffff023224 */ /* 0x002fe200078e0006 */
[----:B------:R-:W0:Y:S01]  /*0580*/  @!UP0 S2UR UR7, SR_CgaCtaId ;  /* 0x00000000000789c3 */ /* 0x000e220000008800 */
[----:B------:R-:W-:-:S07]  /*0590*/  @P3 IMAD.MOV.U32 R3, RZ, RZ, RZ ;  /* 0x000000ffff033224 */ /* 0x000fce00078e00ff */
[----:B------:R-:W1:Y:S01]  /*05a0*/  @!P3 LDC R11, c[0x0][0xc] ;  /* 0x00000300ff0bbb82 */ /* 0x000e620000000800 */
[----:B--2---:R-:W-:-:S04]  /*05b0*/  @P3 IMAD.WIDE.U32 R8, R4, R9, R2 ;  /* 0x0000000904083225 */ /* 0x004fc800078e0002 */
[----:B------:R-:W-:Y:S02]  /*05c0*/  @P3 IMAD.MOV.U32 R12, RZ, RZ, R8 ;  /* 0x000000ffff0c3224 */ /* 0x000fe400078e0008 */
[----:B------:R-:W-:Y:S01]  /*05d0*/  @P3 IMAD.IADD R16, R9, 0x1, R13 ;  /* 0x0000000109103824 */ /* 0x000fe200078e020d */
[----:B0-----:R-:W-:Y:S01]  /*05e0*/  @!UP0 ULEA UR6, UR7, UR6, 0x18 ;  /* 0x0000000607068291 */ /* 0x001fe2000f8ec03f */
[----:B------:R-:W-:Y:S01]  /*05f0*/  VOTEU.ALL UP0, P0 ;  /* 0x00000000003f7886 */ /* 0x000fe20000000000 */
[----:B------:R-:W-:-:S04]  /*0600*/  ISETP.NE.AND P0, PT, R0, 0x3, PT ;  /* 0x000000030000780c */ /* 0x000fc80003f05270 */
[----:B------:R-:W-:-:S04]  /*0610*/  ISETP.EQ.OR P0, PT, R0, RZ, !P0 ;  /* 0x000000ff0000720c */ /* 0x000fc80004702670 */
[----:B------:R-:W-:Y:S01]  /*0620*/  ISETP.EQ.AND P0, PT, R5, RZ, P0 ;  /* 0x000000ff0500720c */ /* 0x000fe20000702270 */
[----:B------:R-:W-:Y:S01]  /*0630*/  IMAD.MOV.U32 R5, RZ, RZ, RZ ;  /* 0x000000ffff057224 */ /* 0x000fe200078e00ff */
[----:B------:R-:W0:Y:S02]  /*0640*/  FENCE.VIEW.ASYNC.S ;  /* 0x00000000000073c6 */ /* 0x000e240000000000 */
[----:B0-----:R0:W3:Y:S01]  /*0650*/  @!UP0 SYNCS.EXCH.64 URZ, [UR6+0xc0], UR4 ;  /* 0x0000c004063f85b2 */ /* 0x0010e20008000100 */
[----:B------:R-:W-:Y:S01]  /*0660*/  SEL R17, RZ, 0x1, !P0 ;  /* 0x00000001ff117807 */ /* 0x000fe20004000000 */
[----:B-1----:R-:W-:-:S03]  /*0670*/  @!P3 IMAD.WIDE.U32 R2, R11, R6, R4 ;  /* 0x000000060b02b225 */ /* 0x002fc600078e0004 */
[----:B------:R-:W-:Y:S01]  /*0680*/  SEL R17, R17, 0x2, P1 ;  /* 0x0000000211117807 */ /* 0x000fe20000800000 */
[----:B------:R-:W-:Y:S02]  /*0690*/  @!P3 IMAD.MOV.U32 R12, RZ, RZ, R2 ;  /* 0x000000ffff0cb224 */ /* 0x000fe400078e0002 */
[----:B------:R-:W-:-:S03]  /*06a0*/  @!P3 IMAD.MOV.U32 R16, RZ, RZ, R3 ;  /* 0x000000ffff10b224 */ /* 0x000fc600078e0003 */
[----:B------:R0:W-:Y:S04]  /*06b0*/  STL [R1+0x204], R12 ;  /* 0x0002040c01007387 */ /* 0x0001e80000100800 */
[----:B------:R0:W-:Y:S01]  /*06c0*/  STL [R1+0x200], R16 ;  /* 0x0002001001007387 */ /* 0x0001e20000100800 */
[----:B------:R0:W3:Y:S01]  /*06d0*/  @!UP1 SYNCS.EXCH.64 URZ, [UR6+0xc8], UR4 ;  /* 0x0000c804063f95b2 */ /* 0x0000e20008000100 */
[----:B------:R-:W-:Y:S01]  /*06e0*/  NOP ;  /* 0x0000000000007918 */ /* 0x000fe20000000000 */
[----:B---34-:R-:W-:Y:S06]  /*06f0*/  BAR.SYNC.DEFER_BLOCKING 0x0 ;  /* 0x0000000000007b1d */ /* 0x018fec0000010000 */
[----:B------:R-:W-:Y:S05]  /*0700*/  @!P2 BRA `(.L_x_4) ;  /* 0x000001300008a947 */ /* 0x000fea0003800000 */
[----:B------:R-:W-:-:S13]  /*0710*/  ISETP.GT.U32.AND P0, PT, R7, 0x1, PT ;  /* 0x000000010700780c */ /* 0x000fda0003f04070 */
[----:B0-----:R-:W-:Y:S05]  /*0720*/  @P0 EXIT ;  /* 0x000000000000094d */ /* 0x001fea0003800000 */
[----:B------:R-:W-:Y:S01]  /*0730*/  ULDC.64 UR4, c[0x0][0x650] ;  /* 0x0001940000047ab9 */ /* 0x000fe20000000a00 */
[----:B------:R-:W-:Y:S01]  /*0740*/  PRMT R0, RZ, 0x7610, R0 ;  /* 0x00007610ff007816 */ /* 0x000fe20000000000 */
[----:B------:R-:W-:Y:S01]  /*0750*/  IMAD.MOV.U32 R18, RZ, RZ, -0x1 ;  /* 0xffffffffff127424 */ /* 0x000fe200078e00ff */
[----:B------:R-:W-:Y:S01]  /*0760*/  ISETP.GE.U32.AND P0, PT, R12, UR4, PT ;  /* 0x000000040c007c0c */ /* 0x000fe2000bf06070 */
[----:B------:R-:W-:Y:S02]  /*0770*/  IMAD.MOV.U32 R19, RZ, RZ, -0x1 ;  /* 0xffffffffff137424 */ /* 0x000fe400078e00ff */
[----:B------:R-:W-:Y:S01]  /*0780*/  IMAD.MOV.U32 R155, RZ, RZ, -0x1 ;  /* 0xffffffffff9b7424 */ /* 0x000fe200078e00ff */
[----:B------:R-:W-:-:S13]  /*0790*/  ISETP.GE.U32.AND.EX P0, PT, R16, UR5, PT, P0 ;  /* 0x0000000510007c0c */ /* 0x000fda000bf06100 */
[----:B------:R-:W-:Y:S05]  /*07a0*/  @P0 BRA `(.L_x_5) ;  /* 0x0000000400600947 */ /* 0x000fea0003800000 */
[----:B------:R-:W0:Y:S01]  /*07b0*/  LDC.64 R14, c[0x0][0x628] ;  /* 0x00018a00ff0e7b82 */ /* 0x000e220000000a00 */
[----:B------:R-:W-:Y:S02]  /*07c0*/  IMAD.MOV.U32 R2, RZ, RZ, R12 ;  /* 0x000000ffff027224 */ /* 0x000fe400078e000c */
[----:B------:R-:W-:-:S05]  /*07d0*/  IMAD.MOV.U32 R3, RZ, RZ, R16 ;  /* 0x000000ffff037224 */ /* 0x000fca00078e0010 */
[----:B------:R-:W1:Y:S08]  /*07e0*/  LDC R0, c[0x0][0x630] ;  /* 0x00018c00ff007b82 */ /* 0x000e700000000800 */
[----:B------:R-:W2:Y:S01]  /*07f0*/  LDC.64 R18, c[0x0][0x620] ;  /* 0x00018800ff127b82 */ /* 0x000ea20000000a00 */
[----:B0-----:R-:W-:-:S04]  /*0800*/  ISETP.NE.U32.AND P0, PT, R14, RZ, PT ;  /* 0x000000ff0e00720c */ /* 0x001fc80003f05070 */
[----:B------:R-:W-:-:S13]  /*0810*/  ISETP.NE.AND.EX P0, PT, R15, RZ, PT, P0 ;  /* 0x000000ff0f00720c */ /* 0x000fda0003f05300 */
[----:B-12---:R-:W-:Y:S05]  /*0820*/  @!P0 BRA `(.L_x_6) ;  /* 0x0000000000288947 */ /* 0x006fea0003800000 */
[----:B------:R-:W0:Y:S02]  /*0830*/  LDC R7, c[0x0][0x634] ;  /* 0x00018d00ff077b82 */ /* 0x000e240000000800 */
[----:B0-----:R-:W-:-:S05]  /*0840*/  IADD3 R7, P0, R12, R7, RZ ;  /* 0x000000070c077210 */ /* 0x001fca0007f1e0ff */
[----:B------:R-:W-:-:S04]  /*0850*/  IMAD.X R13, RZ, RZ, R16, P0 ;  /* 0x000000ffff0d7224 */ /* 0x000fc800000e0610 */
[----:B------:R-:W-:-:S04]  /*0860*/  IMAD.WIDE.U32 R2, R13, R14, RZ ;  /* 0x0000000e0d027225 */ /* 0x000fc800078e00ff */
[----:B------:R-:W-:-:S04]  /*0870*/  IMAD.WIDE.U32 R8, P0, R7, R15, R2 ;  /* 0x0000000f07087225 */ /* 0x000fc80007800002 */
[----:B------:R-:W-:-:S04]  /*0880*/  IMAD.WIDE.U32 R2, R7, R14, RZ ;  /* 0x0000000e07027225 */ /* 0x000fc800078e00ff */
[----:B------:R-:W-:Y:S01]  /*0890*/  IMAD.X R11, RZ, RZ, RZ, P0 ;  /* 0x000000ffff0b7224 */ /* 0x000fe200000e06ff */
[----:B------:R-:W-:Y:S01]  /*08a0*/  IADD3 RZ, P0, R3, R8, RZ ;  /* 0x0000000803ff7210 */ /* 0x000fe20007f1e0ff */
[----:B------:R-:W-:-:S04]  /*08b0*/  IMAD.MOV.U32 R10, RZ, RZ, R9 ;  /* 0x000000ffff0a7224 */ /* 0x000fc800078e0009 */
[----:B------:R-:W-:-:S08]  /*08c0*/  IMAD.WIDE.U32.X R2, R13, R15, R10, P0 ;  /* 0x0000000f0d027225 */ /* 0x000fd000000e040a */
.L_x_6:
[-CC-:B------:R-:W-:Y:S01]  /*08d0*/  SHF.R.U64 R155, R2, R0.reuse, R3.reuse ;  /* 0x00000000029b7219 */ /* 0x180fe20000001203 */
[----:B------:R-:W0:Y:S01]  /*08e0*/  LDC.64 R20, c[0x0][0x640] ;  /* 0x00019000ff147b82 */ /* 0x000e220000000a00 */
[----:B------:R-:W-:Y:S01]  /*08f0*/  SHF.R.U32.HI R2, RZ, R0, R3 ;  /* 0x00000000ff027219 */ /* 0x000fe20000011603 */
[----:B------:R-:W-:Y:S01]  /*0900*/  ULDC UR4, c[0x0][0x150] ;  /* 0x0000540000047ab9 */ /* 0x000fe20000000800 */
[----:B------:R-:W-:Y:S01]  /*0910*/  I2FP.F32.U32 R0, R4 ;  /* 0x0000000400007245 */ /* 0x000fe20000201000 */
[----:B------:R-:W-:Y:S01]  /*0920*/  IMAD.MOV.U32 R3, RZ, RZ, R16 ;  /* 0x000000ffff037224 */ /* 0x000fe200078e0010 */
[----:B------:R-:W-:-:S03]  /*0930*/  IADD3 R7, P0, RZ, -R155, RZ ;  /* 0x8000009bff077210 */ /* 0x000fc60007f1e0ff */
[----:B------:R-:W1:Y:S01]  /*0940*/  LDC R10, c[0x0][0x618] ;  /* 0x00018600ff0a7b82 */ /* 0x000e620000000800 */
[----:B------:R-:W-:Y:S01]  /*0950*/  FMUL R0, R0, UR4 ;  /* 0x0000000400007c20 */ /* 0x000fe20008400000 */
[----:B------:R-:W-:Y:S01]  /*0960*/  IMAD.X R9, RZ, RZ, ~R2, P0 ;  /* 0x000000ffff097224 */ /* 0x000fe200000e0e02 */
[----:B------:R-:W-:Y:S01]  /*0970*/  ULDC UR4, c[0x0][0x154] ;  /* 0x0000550000047ab9 */ /* 0x000fe20000000800 */
[----:B------:R-:W-:Y:S02]  /*0980*/  IMAD.MOV.U32 R2, RZ, RZ, R12 ;  /* 0x000000ffff027224 */ /* 0x000fe400078e000c */
[-C--:B------:R-:W-:Y:S01]  /*0990*/  IMAD R8, R9, R18.reuse, RZ ;  /* 0x0000001209087224 */ /* 0x080fe200078e02ff */
[----:B------:R-:W2:Y:S01]  /*09a0*/  F2I.U32.TRUNC.NTZ R0, R0 ;  /* 0x0000000000007305 */ /* 0x000ea2000020f000 */
[----:B------:R-:W3:Y:S01]  /*09b0*/  LDC R5, c[0x0][0x144] ;  /* 0x00005100ff057b82 */ /* 0x000ee20000000800 */
[----:B------:R-:W-:-:S04]  /*09c0*/  IMAD.WIDE.U32 R2, R7, R18, R2 ;  /* 0x0000001207027225 */ /* 0x000fc800078e0002 */
[----:B------:R-:W-:Y:S02]  /*09d0*/  IMAD R7, R7, R19, R8 ;  /* 0x0000001307077224 */ /* 0x000fe400078e0208 */
[----:B------:R-:W-:Y:S01]  /*09e0*/  IMAD.MOV.U32 R8, RZ, RZ, 0x1 ;  /* 0x00000001ff087424 */ /* 0x000fe200078e00ff */
[----:B------:R-:W4:Y:S01]  /*09f0*/  LDC R14, c[0x0][0x608] ;  /* 0x00018200ff0e7b82 */ /* 0x000f220000000800 */
[----:B------:R-:W-:Y:S01]  /*0a00*/  IMAD.IADD R7, R3, 0x1, R7 ;  /* 0x0000000103077824 */ /* 0x000fe200078e0207 */
[----:B0-----:R-:W-:Y:S01]  /*0a10*/  ISETP.NE.U32.AND P0, PT, R20, RZ, PT ;  /* 0x000000ff1400720c */ /* 0x001fe20003f05070 */
[----:B--2---:R-:W-:-:S03]  /*0a20*/  IMAD.MOV R3, RZ, RZ, -R0 ;  /* 0x000000ffff037224 */ /* 0x004fc600078e0a00 */
[----:B------:R-:W-:Y:S02]  /*0a30*/  ISETP.NE.AND.EX P0, PT, R21, RZ, PT, P0 ;  /* 0x000000ff1500720c */ /* 0x000fe40003f05300 */
[----:B------:R-:W0:Y:S01]  /*0a40*/  LDC R9, c[0x0][0x658] ;  /* 0x00019600ff097b82 */ /* 0x000e220000000800 */
[--C-:B-1----:R-:W-:Y:S02]  /*0a50*/  SHF.R.U64 R12, R2, R10, R7.reuse ;  /* 0x0000000a020c7219 */ /* 0x102fe40000001207 */
[----:B------:R-:W-:Y:S02]  /*0a60*/  I2FP.F32.U32 R2, R6 ;  /* 0x0000000600027245 */ /* 0x000fe40000201000 */
[----:B------:R-:W-:-:S03]  /*0a70*/  SHF.R.U32.HI R7, RZ, R10, R7 ;  /* 0x0000000aff077219 */ /* 0x000fc60000011607 */
[----:B------:R-:W1:Y:S01]  /*0a80*/  LDC R13, c[0x0][0x148] ;  /* 0x00005200ff0d7b82 */ /* 0x000e620000000800 */
[----:B---3--:R-:W-:Y:S02]  /*0a90*/  IMAD R0, R5, R3, R4 ;  /* 0x0000000305007224 */ /* 0x008fe400078e0204 */
[----:B------:R-:W-:Y:S01]  /*0aa0*/  FMUL R3, R2, UR4 ;  /* 0x0000000402037c20 */ /* 0x000fe20008400000 */
[----:B------:R-:W-:-:S03]  /*0ab0*/  IMAD.MOV.U32 R2, RZ, RZ, -0x1 ;  /* 0xffffffffff027424 */ /* 0x000fc600078e00ff */
[----:B------:R2:W3:Y:S01]  /*0ac0*/  F2I.U32.TRUNC.NTZ R11, R3 ;  /* 0x00000003000b7305 */ /* 0x0004e2000020f000 */
[----:B------:R-:W1:Y:S01]  /*0ad0*/  LDC R19, c[0x0][0x600] ;  /* 0x00018000ff137b82 */ /* 0x000e620000000800 */
[-CC-:B----4-:R-:W-:Y:S02]  /*0ae0*/  SHF.R.U64 R25, R12, R14.reuse, R7.reuse ;  /* 0x0000000e0c197219 */ /* 0x190fe40000001207 */
[----:B------:R-:W-:-:S05]  /*0af0*/  SHF.R.U32.HI R4, RZ, R14, R7 ;  /* 0x0000000eff047219 */ /* 0x000fca0000011607 */
[----:B------:R-:W4:Y:S01]  /*0b00*/  LDC R16, c[0x0][0x648] ;  /* 0x00019200ff107b82 */ /* 0x000f220000000800 */
[-CC-:B0-----:R-:W-:Y:S02]  /*0b10*/  SHF.R.U64 R14, R25, R9.reuse, R4.reuse ;  /* 0x00000009190e7219 */ /* 0x181fe40000001204 */
[-C--:B------:R-:W-:Y:S02]  /*0b20*/  SHF.L.U32 R2, R2, R9.reuse, RZ ;  /* 0x0000000902027219 */ /* 0x080fe400000006ff */
[-C--:B------:R-:W-:Y:S02]  /*0b30*/  SHF.R.U32.HI R4, RZ, R9.reuse, R4 ;  /* 0x00000009ff047219 */ /* 0x080fe40000011604 */
[----:B------:R-:W-:Y:S01]  /*0b40*/  LOP3.LUT R10, RZ, R2, RZ, 0x33, !PT ;  /* 0x00000002ff0a7212 */ /* 0x000fe200078e33ff */
[----:B------:R-:W0:Y:S01]  /*0b50*/  LDC R23, c[0x0][0x638] ;  /* 0x00018e00ff177b82 */ /* 0x000e220000000800 */
[----:B------:R-:W-:Y:S01]  /*0b60*/  SHF.L.U32 R7, R8, R9, RZ ;  /* 0x0000000908077219 */ /* 0x000fe200000006ff */
[----:B------:R-:W-:-:S02]  /*0b70*/  IMAD.MOV.U32 R2, RZ, RZ, R14 ;  /* 0x000000ffff027224 */ /* 0x000fc400078e000e */
[----:B--2---:R-:W-:-:S04]  /*0b80*/  IMAD.MOV.U32 R3, RZ, RZ, R4 ;  /* 0x000000ffff037224 */ /* 0x004fc800078e0004 */
[----:B------:R-:W2:Y:S01]  /*0b90*/  LDC R18, c[0x0][0x610] ;  /* 0x00018400ff127b82 */ /* 0x000ea20000000800 */
[----:B---3--:R-:W-:Y:S05]  /*0ba0*/  @!P0 BRA `(.L_x_7) ;  /* 0x0000000000288947 */ /* 0x008fea0003800000 */
[----:B------:R-:W3:Y:S02]  /*0bb0*/  LDC R9, c[0x0][0x64c] ;  /* 0x00019300ff097b82 */ /* 0x000ee40000000800 */
[----:B---3--:R-:W-:-:S05]  /*0bc0*/  IADD3 R9, P0, R14, R9, RZ ;  /* 0x000000090e097210 */ /* 0x008fca0007f1e0ff */
        /* <DEDUP_REMOVED lines=8> */
.L_x_7:
[----:B----4-:R-:W-:Y:S01]  /*0c50*/  SHF.R.U64 R2, R2, R16, R3 ;  /* 0x0000001002027219 */ /* 0x010fe20000001203 */
[----:B-1----:R-:W-:Y:S01]  /*0c60*/  VIADD R3, R19, 0xffffffff ;  /* 0xffffffff13037836 */ /* 0x002fe20000000000 */
[----:B------:R-:W-:Y:S01]  /*0c70*/  LOP3.LUT R10, R25, R10, RZ, 0xc0, !PT ;  /* 0x0000000a190a7212 */ /* 0x000fe200078ec0ff */
[----:B------:R-:W-:Y:S02]  /*0c80*/  IMAD.MOV R11, RZ, RZ, -R11 ;  /* 0x000000ffff0b7224 */ /* 0x000fe400078e0a0b */
[----:B------:R-:W-:Y:S01]  /*0c90*/  IMAD.MOV R4, RZ, RZ, -R2 ;  /* 0x000000ffff047224 */ /* 0x000fe200078e0a02 */
[----:B------:R-:W-:Y:S01]  /*0ca0*/  LOP3.LUT R3, R12, R3, RZ, 0xc0, !PT ;  /* 0x000000030c037212 */ /* 0x000fe200078ec0ff */
[----:B------:R-:W-:Y:S02]  /*0cb0*/  IMAD R7, R7, R2, R10 ;  /* 0x0000000207077224 */ /* 0x000fe400078e020a */
[----:B------:R-:W-:Y:S02]  /*0cc0*/  @P3 IMAD R0, R13, R11, R6 ;  /* 0x0000000b0d003224 */ /* 0x000fe400078e0206 */
[----:B0-----:R-:W-:-:S02]  /*0cd0*/  IMAD R2, R4, R23, R14 ;  /* 0x0000001704027224 */ /* 0x001fc400078e020e */
[----:B--2---:R-:W-:Y:S02]  /*0ce0*/  IMAD R18, R7, R18, R0 ;  /* 0x0000001207127224 */ /* 0x004fe400078e0200 */
[----:B------:R-:W-:Y:S02]  /*0cf0*/  IMAD R3, R2, R19, R3 ;  /* 0x0000001302037224 */ /* 0x000fe400078e0203 */
[----:B------:R-:W-:-:S03]  /*0d00*/  IMAD.MOV.U32 R0, RZ, RZ, 0x1 ;  /* 0x00000001ff007424 */ /* 0x000fc600078e00ff */
[----:B------:R-:W-:Y:S02]  /*0d10*/  SEL R19, R3, R18, !P3 ;  /* 0x0000001203137207 */ /* 0x000fe40005800000 */
[----:B------:R-:W-:-:S07]  /*0d20*/  SEL R18, R18, R3, !P3 ;  /* 0x0000000312127207 */ /* 0x000fce0005800000 */
.L_x_5:
[----:B------:R-:W-:-:S08]  /*0d30*/  NOP ;  /* 0x0000000000007918 */ /* 0x000fd00000000000 */
[----:B------:R-:W0:Y:S02]  /*0d40*/  USETMAXREG.TRY_ALLOC.CTAPOOL UP0, 0xf0 ;  /* 0x000000f0000079c8 */ /* 0x000e240008000600 */
[----:B0-----:R-:W-:-:S13]  /*0d50*/  PLOP3.LUT P0, PT, PT, PT, UP0, 0x80, 0x0 ;  /* 0x000000000000781c */ /* 0x001fda0003f0f008 */
[----:B------:R-:W-:Y:S05]  /*0d60*/  @!P0 BRA `(.L_x_5) ;  /* 0xfffffffc00f08947 */ /* 0x000fea000383ffff */
[----:B------:R-:W-:Y:S01]  /*0d70*/  ULDC.64 UR4, c[0x0][0x598] ;  /* 0x0001660000047ab9 */ /* 0x000fe20000000a00 */
[----:B------:R-:W-:Y:S01]  /*0d80*/  ULDC.64 UR36, c[0x0][0x208] ;  /* 0x0000820000247ab9 */ /* 0x000fe20000000a00 */
[----:B------:R-:W-:-:S04]  /*0d90*/  ISETP.NE.U32.AND P0, PT, RZ, UR4, PT ;  /* 0x00000004ff007c0c */ /* 0x000fc8000bf05070 */
[----:B------:R-:W-:-:S13]  /*0da0*/  ISETP.NE.AND.EX P0, PT, RZ, UR5, PT, P0 ;  /* 0x00000005ff007c0c */ /* 0x000fda000bf05300 */
[----:B------:R-:W-:Y:S05]  /*0db0*/  @!P0 BRA `(.L_x_8) ;  /* 0x00000000001c8947 */ /* 0x000fea0003800000 */
[----:B------:R-:W0:Y:S02]  /*0dc0*/  LDC.64 R2, c[0x0][0x598] ;  /* 0x00016600ff027b82 */ /* 0x000e240000000a00 */
[----:B0-----:R-:W2:Y:S02]  /*0dd0*/  LDG.E.64 R2, desc[UR36][R2.64] ;  /* 0x0000002402027981 */ /* 0x001ea4000c1e1b00 */
[----:B--2---:R-:W-:-:S04]  /*0de0*/  ISETP.NE.U32.AND P0, PT, R2, RZ, PT ;  /* 0x000000ff0200720c */ /* 0x004fc80003f05070 */
[----:B------:R-:W-:-:S13]  /*0df0*/  ISETP.NE.AND.EX P0, PT, R3, RZ, PT, P0 ;  /* 0x000000ff0300720c */ /* 0x000fda0003f05300 */
[----:B------:R-:W-:Y:S05]  /*0e00*/  @!P0 BRA `(.L_x_8) ;  /* 0x0000000000088947 */ /* 0x000fea0003800000 */
[----:B------:R0:W5:Y:S01]  /*0e10*/  LD.E R2, desc[UR36][R2.64] ;  /* 0x0000002402027980 */ /* 0x000162000c101900 */
[----:B------:R-:W-:Y:S05]  /*0e20*/  BRA `(.L_x_9) ;  /* 0x0000000000247947 */ /* 0x000fea0003800000 */
.L_x_8:
[----:B------:R-:W-:Y:S02]  /*0e30*/  ULDC.64 UR4, c[0x0][0x588] ;  /* 0x0001620000047ab9 */ /* 0x000fe40000000a00 */
[----:B------:R-:W-:-:S04]  /*0e40*/  ISETP.NE.U32.AND P0, PT, RZ, UR4, PT ;  /* 0x00000004ff007c0c */ /* 0x000fc8000bf05070 */
[----:B------:R-:W-:-:S13]  /*0e50*/  ISETP.NE.AND.EX P0, PT, RZ, UR5, PT, P0 ;  /* 0x00000005ff007c0c */ /* 0x000fda000bf05300 */
[----:B------:R-:W-:Y:S05]  /*0e60*/  @!P0 BRA `(.L_x_10) ;  /* 0x00000000000c8947 */ /* 0x000fea0003800000 */
[----:B------:R-:W0:Y:S02]  /*0e70*/  LDC.64 R2, c[0x0][0x588] ;  /* 0x00016200ff027b82 */ /* 0x000e240000000a00 */
[----:B0-----:R1:W5:Y:S01]  /*0e80*/  LDG.E R2, desc[UR36][R2.64] ;  /* 0x0000002402027981 */ /* 0x001362000c1e1900 */
[----:B------:R-:W-:Y:S05]  /*0e90*/  BRA `(.L_x_9) ;  /* 0x0000000000087947 */ /* 0x000fea0003800000 */
.L_x_10:
[----:B------:R-:W-:Y:S02]  /*0ea0*/  ULDC UR4, c[0x0][0x580] ;  /* 0x0001600000047ab9 */ /* 0x000fe40000000800 */
[----:B------:R-:W-:-:S07]  /*0eb0*/  IMAD.U32 R2, RZ, RZ, UR4 ;  /* 0x00000004ff027e24 */ /* 0x000fce000f8e00ff */
.L_x_9:
[----:B------:R-:W-:Y:S02]  /*0ec0*/  ULDC.64 UR4, c[0x0][0x5a0] ;  /* 0x0001680000047ab9 */ /* 0x000fe40000000a00 */
[----:B------:R-:W-:-:S04]  /*0ed0*/  ISETP.NE.U32.AND P0, PT, RZ, UR4, PT ;  /* 0x00000004ff007c0c */ /* 0x000fc8000bf05070 */
[----:B------:R-:W-:-:S13]  /*0ee0*/  ISETP.NE.AND.EX P0, PT, RZ, UR5, PT, P0 ;  /* 0x00000005ff007c0c */ /* 0x000fda000bf05300 */
[----:B------:R-:W-:Y:S05]  /*0ef0*/  @!P0 BRA `(.L_x_11) ;  /* 0x00000000001c8947 */ /* 0x000fea0003800000 */
[----:B------:R-:W2:Y:S02]  /*0f00*/  LDC.64 R4, c[0x0][0x5a0] ;  /* 0x00016800ff047b82 */ /* 0x000ea40000000a00 */
[----:B--2---:R-:W2:Y:S02]  /*0f10*/  LDG.E.64 R4, desc[UR36][R4.64] ;  /* 0x0000002404047981 */ /* 0x004ea4000c1e1b00 */
[----:B--2---:R-:W-:-:S04]  /*0f20*/  ISETP.NE.U32.AND P0, PT, R4, RZ, PT ;  /* 0x000000ff0400720c */ /* 0x004fc80003f05070 */
[----:B------:R-:W-:-:S13]  /*0f30*/  ISETP.NE.AND.EX P0, PT, R5, RZ, PT, P0 ;  /* 0x000000ff0500720c */ /* 0x000fda0003f05300 */
[----:B------:R-:W-:Y:S05]  /*0f40*/  @!P0 BRA `(.L_x_11) ;  /* 0x0000000000088947 */ /* 0x000fea0003800000 */
[----:B------:R2:W5:Y:S01]  /*0f50*/  LD.E R16, desc[UR36][R4.64] ;  /* 0x0000002404107980 */ /* 0x000562000c101900 */
[----:B------:R-:W-:Y:S05]  /*0f60*/  BRA `(.L_x_12) ;  /* 0x0000000000247947 */ /* 0x000fea0003800000 */
.L_x_11:
[----:B------:R-:W-:Y:S02]  /*0f70*/  ULDC.64 UR4, c[0x0][0x590] ;  /* 0x0001640000047ab9 */ /* 0x000fe40000000a00 */
[----:B------:R-:W-:-:S04]  /*0f80*/  ISETP.NE.U32.AND P0, PT, RZ, UR4, PT ;  /* 0x00000004ff007c0c */ /* 0x000fc8000bf05070 */
[----:B------:R-:W-:-:S13]  /*0f90*/  ISETP.NE.AND.EX P0, PT, RZ, UR5, PT, P0 ;  /* 0x00000005ff007c0c */ /* 0x000fda000bf05300 */
[----:B------:R-:W-:Y:S05]  /*0fa0*/  @!P0 BRA `(.L_x_13) ;  /* 0x00000000000c8947 */ /* 0x000fea0003800000 */
[----:B------:R-:W2:Y:S02]  /*0fb0*/  LDC.64 R4, c[0x0][0x590] ;  /* 0x00016400ff047b82 */ /* 0x000ea40000000a00 */
[----:B--2---:R3:W5:Y:S01]  /*0fc0*/  LDG.E R16, desc[UR36][R4.64] ;  /* 0x0000002404107981 */ /* 0x004762000c1e1900 */
[----:B------:R-:W-:Y:S05]  /*0fd0*/  BRA `(.L_x_12) ;  /* 0x0000000000087947 */ /* 0x000fea0003800000 */
.L_x_13:
[----:B------:R-:W-:Y:S02]  /*0fe0*/  ULDC UR4, c[0x0][0x584] ;  /* 0x0001610000047ab9 */ /* 0x000fe40000000800 */
[----:B------:R-:W-:-:S07]  /*0ff0*/  IMAD.U32 R16, RZ, RZ, UR4 ;  /* 0x00000004ff107e24 */ /* 0x000fce000f8e00ff */
.L_x_12:
[----:B------:R-:W-:-:S13]  /*1000*/  LOP3.LUT P0, RZ, R0, 0xff, RZ, 0xc0, !PT ;  /* 0x000000ff00ff7812 */ /* 0x000fda000780c0ff */
[----:B------:R-:W-:Y:S05]  /*1010*/  @!P0 EXIT ;  /* 0x000000000000894d */ /* 0x000fea0003800000 */
[----:B------:R-:W-:Y:S01]  /*1020*/  ULDC UR4, c[0x0][0x28c] ;  /* 0x0000a30000047ab9 */ /* 0x000fe20000000800 */
[----:B------:R-:W-:Y:S01]  /*1030*/  UMOV UR38, URZ ;  /* 0x0000003f00267c82 */ /* 0x000fe20008000000 */
[----:B------:R-:W-:Y:S01]  /*1040*/  UIADD3 UR4, UR4, 0xf, URZ ;  /* 0x0000000f04047890 */ /* 0x000fe2000fffe03f */
[----:B------:R-:W-:-:S03]  /*1050*/  UMOV UR39, URZ ;  /* 0x0000003f00277c82 */ /* 0x000fc60008000000 */
[----:B------:R-:W-:-:S04]  /*1060*/  USHF.R.S32.HI UR5, URZ, 0x1f, UR4 ;  /* 0x0000001f3f057899 */ /* 0x000fc80008011404 */
[----:B------:R-:W-:-:S04]  /*1070*/  ULEA.HI UR5, UR5, UR4, URZ, 0x4 ;  /* 0x0000000405057291 */ /* 0x000fc8000f8f203f */
[----:B------:R-:W-:-:S12]  /*1080*/  USHF.R.S32.HI UR40, URZ, 0x4, UR5 ;  /* 0x000000043f287899 */ /* 0x000fd80008011405 */
.L_x_543:
[----:B------:R-:W4:Y:S01]  /*1090*/  S2R R0, SR_TID.X ;  /* 0x0000000000007919 */ /* 0x000f220000002100 */
[----:B0-----:R-:W0:Y:S01]  /*10a0*/  S2UR UR6, SR_CgaCtaId ;  /* 0x00000000000679c3 */ /* 0x001e220000008800 */
[----:B------:R-:W-:Y:S02]  /*10b0*/  UMOV UR41, 0x400 ;  /* 0x0000040000297882 */ /* 0x000fe40000000000 */
[----:B0-----:R-:W-:Y:S01]  /*10c0*/  ULEA UR41, UR6, UR41, 0x18 ;  /* 0x0000002906297291 */ /* 0x001fe2000f8ec03f */
[----:B----4-:R-:W-:-:S04]  /*10d0*/  LOP3.LUT R0, R0, 0x80, RZ, 0xc0, !PT ;  /* 0x0000008000007812 */ /* 0x010fc800078ec0ff */
[----:B------:R-:W-:-:S06]  /*10e0*/  SHF.R.U32.HI R0, RZ, 0x7, R0 ;  /* 0x00000007ff007819 */ /* 0x000fcc0000011600 */
[----:B------:R-:W0:Y:S02]  /*10f0*/  SHFL.IDX PT, R0, R0, RZ, 0x1f ;  /* 0x00001fff00007589 */ /* 0x000e2400000e0000 */
[----:B0-----:R-:W-:-:S13]  /*1100*/  R2UR UR4, R0 ;  /* 0x00000000000472ca */ /* 0x001fda00000e0000 */
[----:B------:R-:W-:-:S04]  /*1110*/  ULEA.HI UR5, UR4, UR4, URZ, 0x1 ;  /* 0x0000000404057291 */ /* 0x000fc8000f8f083f */
[----:B------:R-:W-:-:S04]  /*1120*/  ULOP3.LUT UR5, UR5, 0x1ffffe, URZ, 0xc0, !UPT ;  /* 0x001ffffe05057892 */ /* 0x000fc8000f8ec03f */
[----:B------:R-:W-:-:S03]  /*1130*/  UIADD3 UR5, UR4, -UR5, URZ ;  /* 0x8000000504057290 */ /* 0x000fc6000fffe03f */
[----:B------:R-:W-:Y:S01]  /*1140*/  ULDC UR4, c[0x0][0x28c] ;  /* 0x0000a30000047ab9 */ /* 0x000fe20000000800 */
[----:B------:R-:W-:Y:S01]  /*1150*/  ULEA UR5, UR5, UR41, 0xb ;  /* 0x0000002905057291 */ /* 0x000fe2000f8e583f */
[----:B------:R-:W-:-:S03]  /*1160*/  ISETP.LT.AND P0, PT, RZ, UR4, PT ;  /* 0x00000004ff007c0c */ /* 0x000fc6000bf01270 */
[----:B------:R-:W-:-:S04]  /*1170*/  UIADD3 UR5, UR5, 0x180, URZ ;  /* 0x0000018005057890 */ /* 0x000fc8000fffe03f */
[----:B------:R-:W-:-:S04]  /*1180*/  USHF.R.U32.HI UR5, URZ, 0x4, UR5 ;  /* 0x000000043f057899 */ /* 0x000fc80008011605 */
[----:B------:R-:W-:Y:S02]  /*1190*/  ULOP3.LUT UR42, UR5, 0x3fff, URZ, 0xc0, !UPT ;  /* 0x00003fff052a7892 */ /* 0x000fe4000f8ec03f */
[----:B-1-3--:R-:W-:Y:S10]  /*11a0*/  @P0 BRA `(.L_x_14) ;  /* 0x0000000000400947 */ /* 0x00aff40003800000 */
[----:B------:R-:W-:Y:S01]  /*11b0*/  MOV R0, 0x0 ;  /* 0x0000000000007802 */ /* 0x000fe20000000f00 */
[----:B------:R-:W-:Y:S01]  /*11c0*/  ULDC.64 UR4, c[0x4][0x68] ;  /* 0x01001a0000047ab9 */ /* 0x000fe20000000a00 */
[----:B------:R-:W-:Y:S01]  /*11d0*/  ULDC.64 UR6, c[0x4][0x8] ;  /* 0x0100020000067ab9 */ /* 0x000fe20000000a00 */
[----:B--23--:R-:W-:Y:S01]  /*11e0*/  IMAD.U32 R4, RZ, RZ, UR4 ;  /* 0x00000004ff047e24 */ /* 0x00cfe2000f8e00ff */
[----:B------:R0:W2:Y:S01]  /*11f0*/  LDC.64 R14, c[0x4][R0] ;  /* 0x01000000000e7b82 */ /* 0x0000a20000000a00 */
[----:B------:R-:W-:Y:S01]  /*1200*/  IMAD.U32 R5, RZ, RZ, UR5 ;  /* 0x00000005ff057e24 */ /* 0x000fe2000f8e00ff */
[----:B------:R-:W-:Y:S01]  /*1210*/  ULDC.64 UR4, c[0x4][0x70] ;  /* 0x01001c0000047ab9 */ /* 0x000fe20000000a00 */
[----:B------:R-:W-:Y:S02]  /*1220*/  IMAD.U32 R10, RZ, RZ, UR6 ;  /* 0x00000006ff0a7e24 */ /* 0x000fe4000f8e00ff */
[----:B------:R-:W-:Y:S02]  /*1230*/  IMAD.U32 R6, RZ, RZ, UR4 ;  /* 0x00000004ff067e24 */ /* 0x000fe4000f8e00ff */
[----:B------:R-:W-:-:S02]  /*1240*/  IMAD.U32 R7, RZ, RZ, UR5 ;  /* 0x00000005ff077e24 */ /* 0x000fc4000f8e00ff */
[----:B------:R-:W-:Y:S02]  /*1250*/  IMAD.U32 R11, RZ, RZ, UR7 ;  /* 0x00000007ff0b7e24 */ /* 0x000fe4000f8e00ff */
[----:B------:R-:W-:Y:S02]  /*1260*/  IMAD.MOV.U32 R8, RZ, RZ, 0x1e1 ;  /* 0x000001e1ff087424 */ /* 0x000fe400078e00ff */
[----:B------:R-:W-:Y:S02]  /*1270*/  IMAD.MOV.U32 R12, RZ, RZ, 0x1 ;  /* 0x00000001ff0c7424 */ /* 0x000fe400078e00ff */
[----:B0-----:R-:W-:-:S07]  /*1280*/  IMAD.MOV.U32 R13, RZ, RZ, RZ ;  /* 0x000000ffff0d7224 */ /* 0x001fce00078e00ff */
[----:B------:R-:W-:-:S07]  /*1290*/  LEPC R20, `(.L_x_14) ;  /* 0x000000001014794e */ /* 0x000fce0000000000 */
[----:B-12--5:R-:W-:Y:S05]  /*12a0*/  CALL.ABS.NOINC R14 ;  /* 0x000000000e007343 */ /* 0x026fea0003c00000 */
.L_x_14:
[----:B------:R-:W-:-:S04]  /*12b0*/  LOP3.LUT R0, R17, 0x1, RZ, 0xfc, !PT ;  /* 0x0000000111007812 */ /* 0x000fc800078efcff */
[----:B------:R-:W-:-:S13]  /*12c0*/  ISETP.NE.AND P0, PT, R0, 0x3, PT ;  /* 0x000000030000780c */ /* 0x000fda0003f05270 */
[----:B------:R-:W-:Y:S05]  /*12d0*/  @!P0 BRA `(.L_x_15) ;  /* 0x0000000000048947 */ /* 0x000fea0003800000 */
[----:B------:R-:W-:Y:S01]  /*12e0*/  BPT.TRAP 0x1 ;  /* 0x000000040000795c */ /* 0x000fe20000300000 */
.L_x_15:
[----:B-1----:R-:W-:Y:S02]  /*12f0*/  IMAD.U32 R3, RZ, RZ, UR39 ;  /* 0x00000027ff037e24 */ /* 0x002fe4000f8e00ff */
[----:B------:R-:W-:-:S03]  /*1300*/  IMAD.U32 R0, RZ, RZ, UR38 ;  /* 0x00000026ff007e24 */ /* 0x000fc6000f8e00ff */
[----:B------:R-:W-:Y:S02]  /*1310*/  LEA R3, R3, UR41, 0x3 ;  /* 0x0000002903037c11 */ /* 0x000fe4000f8e18ff */
[----:B------:R-:W-:-:S04]  /*1320*/  SHF.L.U32 R0, R0, 0x1f, RZ ;  /* 0x0000001f00007819 */ /* 0x000fc800000006ff */
[----:B------:R0:W1:Y:S01]  /*1330*/  SYNCS.PHASECHK.TRANS64.TRYWAIT P1, [R3+URZ], R0 ;  /* 0x00000000030075a7 */ /* 0x000062000802017f */
[----:B------:R-:W-:Y:S05]  /*1340*/  @!P0 BRA `(.L_x_16) ;  /* 0x0000000000048947 */ /* 0x000fea0003800000 */
[----:B------:R-:W-:Y:S01]  /*1350*/  BPT.TRAP 0x1 ;  /* 0x000000040000795c */ /* 0x000fe20000300000 */
.L_x_16:
[----:B-1----:R-:W-:Y:S05]  /*1360*/  @P1 BRA `(.L_x_17) ;  /* 0x0000000000081947 */ /* 0x002fea0003800000 */
[----:B------:R-:W1:Y:S02]  /*1370*/  SYNCS.PHASECHK.TRANS64.TRYWAIT P1, [R3+URZ], R0 ;  /* 0x00000000030075a7 */ /* 0x000e64000802017f */
[----:B-1----:R-:W-:Y:S05]  /*1380*/  @!P1 BRA `(.L_x_18) ;  /* 0x0000013c00a49947 */ /* 0x002fea0003800000 */
.L_x_17:
[----:B------:R-:W-:-:S04]  /*1390*/  UISETP.LT.AND UP0, UPT, UR40, 0x1, UPT ;  /* 0x000000012800788c */ /* 0x000fc8000bf01270 */
[----:B------:R-:W-:-:S06]  /*13a0*/  USEL UR4, UR40, 0x1, UP0 ;  /* 0x0000000128047887 */ /* 0x000fcc0008000000 */
[----:B--23--:R-:W-:Y:S01]  /*13b0*/  IMAD.U32 R5, RZ, RZ, UR4 ;  /* 0x00000004ff057e24 */ /* 0x00cfe2000f8e00ff */
[----:B------:R-:W-:Y:S05]  /*13c0*/  WARPSYNC.ALL ;  /* 0x0000000000007948 */ /* 0x000fea0003800000 */
[----:B------:R-:W-:-:S04]  /*13d0*/  IADD3 R5, -R5, UR40, RZ ;  /* 0x0000002805057c10 */ /* 0x000fc8000fffe1ff */
[----:B------:R-:W-:Y:S01]  /*13e0*/  ISETP.GE.AND P1, PT, R5, 0x1, PT ;  /* 0x000000010500780c */ /* 0x000fe20003f26270 */
[----:B------:R-:W-:Y:S01]  /*13f0*/  UIADD3 UR4, UR41, 0xb180, URZ ;  /* 0x0000b18029047890 */ /* 0x000fe2000fffe03f */
[----:B------:R-:W-:Y:S01]  /*1400*/  WARPGROUP.ARRIVE ;  /* 0x00000000000079c5 */ /* 0x000fe20000000000 */
[----:B------:R-:W-:Y:S02]  /*1410*/  ULOP3.LUT UR42, UR42, 0x10000, URZ, 0xfc, !UPT ;  /* 0x000100002a2a7892 */ /* 0x000fe4000f8efc3f */
[----:B------:R-:W-:Y:S01]  /*1420*/  USHF.R.U32.HI UR4, URZ, 0x4, UR4 ;  /* 0x000000043f047899 */ /* 0x000fe20008011604 */
[----:B------:R-:W-:Y:S01]  /*1430*/  UMOV UR5, 0xc0000010 ;  /* 0xc000001000057882 */ /* 0x000fe20000000000 */
[----:B------:R-:W-:Y:S02]  /*1440*/  UMOV UR7, 0xc0000010 ;  /* 0xc000001000077882 */ /* 0x000fe40000000000 */
[----:B------:R-:W-:-:S04]  /*1450*/  ULOP3.LUT UR4, UR4, 0x3fff, URZ, 0xc0, !UPT ;  /* 0x00003fff04047892 */ /* 0x000fc8000f8ec03f */
[----:B------:R-:W-:Y:S02]  /*1460*/  ULOP3.LUT UR10, UR4, 0x10000, URZ, 0xfc, !UPT ;  /* 0x00010000040a7892 */ /* 0x000fe4000f8efc3f */
[----:B------:R-:W-:Y:S02]  /*1470*/  ULEA UR4, UR39, UR42, 0x8 ;  /* 0x0000002a27047291 */ /* 0x000fe4000f8e403f */
[----:B------:R-:W-:-:S09]  /*1480*/  ULEA UR6, UR39, UR10, 0xa ;  /* 0x0000000a27067291 */ /* 0x000fd2000f8e503f */
[----:B------:R-:W-:Y:S01]  /*1490*/  HGMMA.64x256x16.F32 R24, gdesc[UR4], RZ, !UPT, gsb0 ;  /* 0x03e00000041879f0 */ /* 0x000fe2000c0008ff */
[----:B------:R-:W-:Y:S01]  /*14a0*/  UIADD3 UR6, UR6, 0x200, URZ ;  /* 0x0000020006067890 */ /* 0x000fe2000fffe03f */
[----:B------:R-:W-:Y:S01]  /*14b0*/  UMOV UR7, 0xc0000010 ;  /* 0xc000001000077882 */ /* 0x000fe20000000000 */
[----:B------:R-:W-:Y:S02]  /*14c0*/  WARPGROUP.DEPBAR.LE gsb0, 0x0 ;  /* 0x00008000000079c5 */ /* 0x000fe40000010000 */
[----:B------:R-:W-:Y:S04]  /*14d0*/  STL.64 [R1], R24 ;  /* 0x0000001801007387 */ /* 0x000fe80000100a00 */
[----:B------:R-:W-:Y:S04]  /*14e0*/  STL.64 [R1+0x8], R26 ;  /* 0x0000081a01007387 */ /* 0x000fe80000100a00 */
        /* <DEDUP_REMOVED lines=61> */
[----:B------:R2:W-:Y:S02]  /*18c0*/  STL.64 [R1+0x1f8], R150 ;  /* 0x0001f89601007387 */ /* 0x0005e40000100a00 */
[----:B--2---:R-:W-:-:S06]  /*18d0*/  WARPGROUP.ARRIVE ;  /* 0x00000000000079c5 */ /* 0x004fcc0000000000 */
[----:B------:R-:W-:Y:S03]  /*18e0*/  HGMMA.64x256x16.F32 R24, gdesc[UR4], RZ, !UPT, gsb0 ;  /* 0x03e00000041879f0 */ /* 0x000fe6000c0008ff */
[----:B------:R-:W-:Y:S02]  /*18f0*/  WARPGROUP.DEPBAR.LE gsb0, 0x0 ;  /* 0x00008000000079c5 */ /* 0x000fe40000010000 */
[----:B------:R-:W-:Y:S05]  /*1900*/  @!P1 BRA `(.L_x_19) ;  /* 0x0000000c00809947 */ /* 0x000fea0003800000 */
[----:B------:R-:W-:Y:S01]  /*1910*/  UIADD3 UR4, UR39, 0x1, URZ ;  /* 0x0000000127047890 */ /* 0x000fe2000fffe03f */
[----:B01----:R-:W-:Y:S01]  /*1920*/  IMAD.MOV.U32 R0, RZ, RZ, R5 ;  /* 0x000000ffff007224 */ /* 0x003fe200078e0005 */
[----:B------:R-:W-:Y:S02]  /*1930*/  UMOV UR9, UR39 ;  /* 0x0000002700097c82 */ /* 0x000fe40008000000 */
[----:B------:R-:W-:-:S04]  /*1940*/  UISETP.NE.AND UP0, UPT, UR4, 0xb, UPT ;  /* 0x0000000b0400788c */ /* 0x000fc8000bf05270 */
[----:B------:R-:W-:Y:S02]  /*1950*/  USEL UR5, URZ, 0x1, UP0 ;  /* 0x000000013f057887 */ /* 0x000fe40008000000 */
[----:B------:R-:W-:Y:S02]  /*1960*/  USEL UR8, UR4, URZ, UP0 ;  /* 0x0000003f04087287 */ /* 0x000fe40008000000 */
[----:B------:R-:W-:-:S06]  /*1970*/  ULOP3.LUT UR5, UR38, UR5, URZ, 0x3c, !UPT ;  /* 0x0000000526057292 */ /* 0x000fcc000f8e3c3f */
[----:B------:R-:W-:-:S07]  /*1980*/  IMAD.U32 R3, RZ, RZ, UR5 ;  /* 0x00000005ff037e24 */ /* 0x000fce000f8e00ff */
.L_x_26:
[----:B01---5:R-:W-:Y:S05]  /*1990*/  @!P0 BRA `(.L_x_20) ;  /* 0x0000000000048947 */ /* 0x023fea0003800000 */
[----:B------:R-:W-:Y:S01]  /*19a0*/  BPT.TRAP 0x1 ;  /* 0x000000040000795c */ /* 0x000fe20000300000 */
.L_x_20:
[----:B------:R-:W-:Y:S01]  /*19b0*/  ULEA UR4, UR8, UR41, 0x3 ;  /* 0x0000002908047291 */ /* 0x000fe2000f8e183f */
[----:B------:R-:W-:-:S08]  /*19c0*/  SHF.L.U32 R4, R3, 0x1f, RZ ;  /* 0x0000001f03047819 */ /* 0x000fd000000006ff */
[----:B------:R0:W1:Y:S01]  /*19d0*/  SYNCS.PHASECHK.TRANS64.TRYWAIT P1, [UR4], R4 ;  /* 0x00000004ff0075a7 */ /* 0x0000620008020144 */
[----:B------:R-:W-:Y:S05]  /*19e0*/  @!P0 BRA `(.L_x_21) ;  /* 0x0000000000048947 */ /* 0x000fea0003800000 */
[----:B------:R-:W-:Y:S01]  /*19f0*/  BPT.TRAP 0x1 ;  /* 0x000000040000795c */ /* 0x000fe20000300000 */
.L_x_21:
[----:B-1----:R-:W-:Y:S05]  /*1a00*/  @P1 BRA `(.L_x_22) ;  /* 0x0000000000081947 */ /* 0x002fea0003800000 */
[----:B------:R-:W1:Y:S02]  /*1a10*/  SYNCS.PHASECHK.TRANS64.TRYWAIT P1, [UR4], R4 ;  /* 0x00000004ff0075a7 */ /* 0x000e640008020144 */
[----:B-1----:R-:W-:Y:S05]  /*1a20*/  @!P1 BRA `(.L_x_23) ;  /* 0x0000013800109947 */ /* 0x002fea0003800000 */
.L_x_22:
[----:B------:R-:W-:Y:S04]  /*1a30*/  STL [R1+0x2c0], R155 ;  /* 0x0002c09b01007387 */ /* 0x000fe80000100800 */
        /* <DEDUP_REMOVED lines=21> */
[----:B------:R2:W-:Y:S04]  /*1b90*/  STL.64 [R1+0x210], R108 ;  /* 0x0002106c01007387 */ /* 0x0005e80000100a00 */
[----:B--2---:R-:W2:Y:S04]  /*1ba0*/  LDL.LU.64 R108, [R1] ;  /* 0x00000000016c7983 */ /* 0x004ea80000300a00 */
[----:B------:R-:W2:Y:S04]  /*1bb0*/  LDL.LU.64 R110, [R1+0x8] ;  /* 0x00000800016e7983 */ /* 0x000ea80000300a00 */
        /* <DEDUP_REMOVED lines=61> */
[----:B------:R-:W2:Y:S01]  /*1f90*/  LDL.LU.64 R234, [R1+0x1f8] ;  /* 0x0001f80001ea7983 */ /* 0x000ea20000300a00 */
[----:B------:R-:W-:-:S02]  /*1fa0*/  ULEA UR4, UR8, UR42, 0x8 ;  /* 0x0000002a08047291 */ /* 0x000fc4000f8e403f */
[----:B------:R-:W-:Y:S01]  /*1fb0*/  ULEA UR6, UR8, UR10, 0xa ;  /* 0x0000000a08067291 */ /* 0x000fe2000f8e503f */
[----:B------:R-:W-:Y:S01]  /*1fc0*/  UMOV UR5, 0xc0000010 ;  /* 0xc000001000057882 */ /* 0x000fe20000000000 */
[----:B------:R-:W-:Y:S01]  /*1fd0*/  UMOV UR7, 0xc0000010 ;  /* 0xc000001000077882 */ /* 0x000fe20000000000 */
[----:B--2---:R-:W-:-:S06]  /*1fe0*/  WARPGROUP.ARRIVE ;  /* 0x00000000000079c5 */ /* 0x004fcc0000000000 */
[----:B------:R-:W-:Y:S03]  /*1ff0*/  HGMMA.64x256x16.F32 R108, gdesc[UR4], R108, gsb0 ;  /* 0x03e00000046c79f0 */ /* 0x000fe6000800086c */
        /* <DEDUP_REMOVED lines=65> */
[----:B--2---:R3:W5:Y:S04]  /*2410*/  LDL.LU R155, [R1+0x2c0] ;  /* 0x0002c000019b7983 */ /* 0x0047680000300800 */
        /* <DEDUP_REMOVED lines=22> */
[----:B------:R-:W-:Y:S01]  /*2580*/  UIADD3 UR6, UR6, 0x200, URZ ;  /* 0x0000020006067890 */ /* 0x000fe2000fffe03f */
[----:B------:R-:W-:Y:S01]  /*2590*/  UMOV UR7, 0xc0000010 ;  /* 0xc000001000077882 */ /* 0x000fe20000000000 */
[----:B--2---:R-:W-:-:S07]  /*25a0*/  WARPGROUP.ARRIVE ;  /* 0x00000000000079c5 */ /* 0x004fce0000000000 */
[----:B------:R-:W-:Y:S03]  /*25b0*/  HGMMA.64x256x16.F32 R24, gdesc[UR4], R24, gsb0 ;  /* 0x03e00000041879f0 */ /* 0x000fe60008000818 */
[----:B------:R-:W-:Y:S02]  /*25c0*/  WARPGROUP.DEPBAR.LE gsb0, 0x0 ;  /* 0x00008000000079c5 */ /* 0x000fe40000010000 */
[----:B---3--:R-:W-:Y:S05]  /*25d0*/  @!P0 BRA `(.L_x_24) ;  /* 0x0000000000048947 */ /* 0x008fea0003800000 */
[----:B------:R-:W-:Y:S01]  /*25e0*/  BPT.TRAP 0x1 ;  /* 0x000000040000795c */ /* 0x000fe20000300000 */
.L_x_24:
[----:B------:R-:W-:Y:S01]  /*25f0*/  ULEA UR4, UR9, UR41, 0x3 ;  /* 0x0000002909047291 */ /* 0x000fe2000f8e183f */
[----:B------:R-:W-:-:S03]  /*2600*/  ISETP.GT.U32.AND P1, PT, R17, 0x1, PT ;  /* 0x000000011100780c */ /* 0x000fc60003f24070 */
[----:B------:R-:W-:-:S04]  /*2610*/  UIADD3 UR4, UR4, 0x58, URZ ;  /* 0x0000005804047890 */ /* 0x000fc8000fffe03f */
[----:B------:R-:W-:-:S09]  /*2620*/  UPRMT UR4, URZ, 0x654, UR4 ;  /* 0x000006543f047896 */ /* 0x000fd20008000004 */
[----:B------:R-:W-:Y:S01]  /*2630*/  SYNCS.ARRIVE.TRANS64.RED.A1T0 RZ, [UR4], RZ ;  /* 0x000000ffffff79a7 */ /* 0x000fe20008100404 */
[----:B------:R-:W-:Y:S05]  /*2640*/  @P1 BRA `(.L_x_25) ;  /* 0x0000000000041947 */ /* 0x000fea0003800000 */
[----:B------:R-:W-:Y:S01]  /*2650*/  BPT.TRAP 0x1 ;  /* 0x000000040000795c */ /* 0x000fe20000300000 */
.L_x_25:
[----:B------:R-:W-:Y:S01]  /*2660*/  UIADD3 UR8, UR8, 0x1, URZ ;  /* 0x0000000108087890 */ /* 0x000fe2000fffe03f */
[C---:B------:R-:W-:Y:S01]  /*2670*/  ISETP.GT.AND P1, PT, R0.reuse, 0x1, PT ;  /* 0x000000010000780c */ /* 0x040fe20003f24270 */
[----:B------:R-:W-:Y:S01]  /*2680*/  UIADD3 UR9, UR9, 0x1, URZ ;  /* 0x0000000109097890 */ /* 0x000fe2000fffe03f */
[----:B------:R-:W-:Y:S01]  /*2690*/  VIADD R0, R0, 0xffffffff ;  /* 0xffffffff00007836 */ /* 0x000fe20000000000 */
[----:B------:R-:W-:Y:S02]  /*26a0*/  UISETP.NE.AND UP0, UPT, UR8, 0xb, UPT ;  /* 0x0000000b0800788c */ /* 0x000fe4000bf05270 */
[----:B------:R-:W-:Y:S02]  /*26b0*/  UISETP.NE.AND UP1, UPT, UR9, 0xb, UPT ;  /* 0x0000000b0900788c */ /* 0x000fe4000bf25270 */
[----:B------:R-:W-:Y:S02]  /*26c0*/  USEL UR4, URZ, 0x1, UP0 ;  /* 0x000000013f047887 */ /* 0x000fe40008000000 */
[----:B------:R-:W-:-:S02]  /*26d0*/  USEL UR8, UR8, URZ, UP0 ;  /* 0x0000003f08087287 */ /* 0x000fc40008000000 */
[----:B------:R-:W-:Y:S02]  /*26e0*/  USEL UR9, UR9, URZ, UP1 ;  /* 0x0000003f09097287 */ /* 0x000fe40008800000 */
[----:B------:R-:W-:Y:S01]  /*26f0*/  LOP3.LUT R3, R3, UR4, RZ, 0x3c, !PT ;  /* 0x0000000403037c12 */ /* 0x000fe2000f8e3cff */
[----:B------:R-:W-:Y:S09]  /*2700*/  @P1 BRA `(.L_x_26) ;  /* 0xfffffff000a01947 */ /* 0x000ff2000383ffff */
.L_x_19:
[----:B01----:R-:W0:Y:S02]  /*2710*/  LDC R0, c[0x0][0x28c] ;  /* 0x0000a300ff007b82 */ /* 0x003e240000000800 */
[----:B0-----:R-:W-:-:S13]  /*2720*/  ISETP.GE.AND P1, PT, R0, 0x1, PT ;  /* 0x000000010000780c */ /* 0x001fda0003f26270 */
[----:B------:R-:W-:Y:S05]  /*2730*/  @!P1 BRA `(.L_x_27) ;  /* 0x0000000000349947 */ /* 0x000fea0003800000 */
[----:B------:R-:W-:Y:S05]  /*2740*/  @!P0 BRA `(.L_x_28) ;  /* 0x0000000000048947 */ /* 0x000fea0003800000 */
[----:B------:R-:W-:Y:S01]  /*2750*/  BPT.TRAP 0x1 ;  /* 0x000000040000795c */ /* 0x000fe20000300000 */
.L_x_28:
[----:B------:R-:W-:Y:S01]  /*2760*/  VIADD R0, R5, UR39 ;  /* 0x0000002705007c36 */ /* 0x000fe20008000000 */
[----:B------:R-:W-:-:S03]  /*2770*/  ISETP.GT.U32.AND P0, PT, R17, 0x1, PT ;  /* 0x000000011100780c */ /* 0x000fc60003f04070 */
[----:B------:R-:W-:-:S05]  /*2780*/  IMAD.WIDE.U32 R4, R0, -0x45d1745d, RZ ;  /* 0xba2e8ba300047825 */ /* 0x000fca00078e00ff */
[----:B------:R-:W-:-:S05]  /*2790*/  SHF.R.U32.HI R4, RZ, 0x3, R5 ;  /* 0x00000003ff047819 */ /* 0x000fca0000011605 */
[----:B------:R-:W-:-:S05]  /*27a0*/  IMAD R0, R4, -0xb, R0 ;  /* 0xfffffff504007824 */ /* 0x000fca00078e0200 */
[----:B------:R-:W-:-:S05]  /*27b0*/  LEA R0, R0, UR41, 0x3 ;  /* 0x0000002900007c11 */ /* 0x000fca000f8e18ff */
[----:B------:R-:W-:-:S05]  /*27c0*/  VIADD R0, R0, 0x58 ;  /* 0x0000005800007836 */ /* 0x000fca0000000000 */
[----:B------:R-:W-:-:S04]  /*27d0*/  PRMT R0, RZ, 0x654, R0 ;  /* 0x00000654ff007816 */ /* 0x000fc80000000000 */
[----:B------:R0:W-:Y:S01]  /*27e0*/  SYNCS.ARRIVE.TRANS64.RED.A1T0 RZ, [R0+URZ], RZ ;  /* 0x000000ff00ff79a7 */ /* 0x0001e2000810043f */
[----:B------:R-:W-:Y:S05]  /*27f0*/  @P0 BRA `(.L_x_27) ;  /* 0x0000000000040947 */ /* 0x000fea0003800000 */
[----:B------:R-:W-:Y:S01]  /*2800*/  BPT.TRAP 0x1 ;  /* 0x000000040000795c */ /* 0x000fe20000300000 */
.L_x_27:
[----:B------:R-:W1:Y:S01]  /*2810*/  S2R R7, SR_TID.X ;  /* 0x0000000000077919 */ /* 0x000e620000002100 */
[----:B------:R-:W2:Y:S01]  /*2820*/  LDC R6, c[0x0][0x288] ;  /* 0x0000a200ff067b82 */ /* 0x000ea20000000800 */
[----:B------:R-:W-:Y:S01]  /*2830*/  IMAD.SHL.U32 R8, R19, 0x200, RZ ;  /* 0x0000020013087824 */ /* 0x000fe200078e00ff */
[----:B------:R-:W-:Y:S01]  /*2840*/  ULDC UR4, c[0x0][0x284] ;  /* 0x0000a10000047ab9 */ /* 0x000fe20000000800 */
[----:B0-----:R-:W0:Y:S01]  /*2850*/  S2R R0, SR_TID.X ;  /* 0x0000000000007919 */ /* 0x001e220000002100 */
[----:B-----5:R-:W-:Y:S01]  /*2860*/  SHF.R.S32.HI R14, RZ, 0x1f, R155 ;  /* 0x0000001fff0e7819 */ /* 0x020fe2000001149b */
[----:B------:R-:W-:Y:S01]  /*2870*/  ULDC.64 UR8, c[0x0][0x5d0] ;  /* 0x0001740000087ab9 */ /* 0x000fe20000000a00 */
[----:B------:R-:W-:Y:S01]  /*2880*/  UIADD3 UR39, UR40, UR39, URZ ;  /* 0x0000002728277290 */ /* 0x000fe2000fffe03f */
[----:B------:R-:W-:Y:S01]  /*2890*/  IMAD.WIDE R20, R18, 0x80, RZ ;  /* 0x0000008012147825 */ /* 0x000fe200078e02ff */
[----:B------:R-:W-:Y:S02]  /*28a0*/  UISETP.GE.U32.AND UP1, UPT, UR40, 0xb, UPT ;  /* 0x0000000b2800788c */ /* 0x000fe4000bf26070 */
[----:B------:R-:W-:-:S04]  /*28b0*/  UISETP.GT.U32.AND UP0, UPT, UR39, 0xa, UPT ;  /* 0x0000000a2700788c */ /* 0x000fc8000bf04070 */
[----:B------:R-:W-:-:S04]  /*28c0*/  UISETP.LT.U32.AND UP0, UPT, UR40, 0xb, UP0 ;  /* 0x0000000b2800788c */ /* 0x000fc80008701070 */
[----:B------:R-:W-:-:S04]  /*28d0*/  USEL UR6, URZ, 0x1, !UP0 ;  /* 0x000000013f067887 */ /* 0x000fc8000c000000 */
[----:B------:R-:W-:Y:S01]  /*28e0*/  ULOP3.LUT UR38, UR38, UR6, URZ, 0x3c, !UPT ;  /* 0x0000000626267292 */ /* 0x000fe2000f8e3c3f */
[----:B--2---:R-:W-:Y:S02]  /*28f0*/  ISETP.GE.AND P0, PT, R8, R6, PT ;  /* 0x000000060800720c */ /* 0x004fe40003f06270 */
[----:B-1----:R-:W-:Y:S01]  /*2900*/  SHF.R.U32.HI R4, RZ, 0x2, R7 ;  /* 0x00000002ff047819 */ /* 0x002fe20000011607 */
[C---:B------:R-:W-:Y:S01]  /*2910*/  IMAD.SHL.U32 R9, R7.reuse, 0x2, RZ ;  /* 0x0000000207097824 */ /* 0x040fe200078e00ff */
[----:B------:R-:W-:Y:S02]  /*2920*/  LOP3.LUT R5, R7, 0x60, RZ, 0xc0, !PT ;  /* 0x0000006007057812 */ /* 0x000fe400078ec0ff */
[----:B0-----:R-:W-:Y:S02]  /*2930*/  SHF.R.U32.HI R0, RZ, 0x7, R0 ;  /* 0x00000007ff007819 */ /* 0x001fe40000011600 */
[----:B------:R-:W-:Y:S02]  /*2940*/  LOP3.LUT R4, R4, 0x7, RZ, 0xc0, !PT ;  /* 0x0000000704047812 */ /* 0x000fe400078ec0ff */
[----:B------:R-:W-:-:S02]  /*2950*/  SHF.R.U32.HI R5, RZ, 0x1, R5 ;  /* 0x00000001ff057819 */ /* 0x000fc40000011605 */
[----:B------:R-:W-:Y:S02]  /*2960*/  LOP3.LUT R0, R0, 0x1, RZ, 0xc0, !PT ;  /* 0x0000000100007812 */ /* 0x000fe400078ec0ff */
[----:B------:R-:W-:-:S03]  /*2970*/  IADD3 R3, RZ, -R5, -R4 ;  /* 0x80000005ff037210 */ /* 0x000fc60007ffe804 */
[C---:B------:R-:W-:Y:S02]  /*2980*/  IMAD.SHL.U32 R154, R0.reuse, 0x40, RZ ;  /* 0x00000040009a7824 */ /* 0x040fe400078e00ff */
[----:B------:R-:W-:Y:S02]  /*2990*/  IMAD R3, R0, -0x40, R3 ;  /* 0xffffffc000037824 */ /* 0x000fe400078e0203 */
[----:B------:R-:W-:Y:S01]  /*29a0*/  IMAD.SHL.U32 R0, R18, 0x80, RZ ;  /* 0x0000008012007824 */ /* 0x000fe200078e00ff */
[----:B------:R-:W-:Y:S01]  /*29b0*/  LOP3.LUT R154, R154, 0x40, R4, 0xe2, !PT ;  /* 0x000000409a9a7812 */ /* 0x000fe200078ee204 */
[----:B------:R-:W-:-:S03]  /*29c0*/  IMAD R4, R14, UR8, RZ ;  /* 0x000000080e047c24 */ /* 0x000fc6000f8e02ff */
[C---:B------:R-:W-:Y:S01]  /*29d0*/  ISETP.GE.OR P0, PT, R0.reuse, UR4, P0 ;  /* 0x0000000400007c0c */ /* 0x040fe20008706670 */
[----:B------:R-:W-:Y:S01]  /*29e0*/  IMAD R4, R155, UR9, R4 ;  /* 0x000000099b047c24 */ /* 0x000fe2000f8e0204 */
[----:B------:R-:W-:Y:S01]  /*29f0*/  IADD3 R0, -R0, UR4, R3 ;  /* 0x0000000400007c10 */ /* 0x000fe2000fffe103 */
[----:B------:R-:W-:Y:S01]  /*2a00*/  UIMAD.WIDE.U32 UR4, UR39, -0x45d1745d, URZ ;  /* 0xba2e8ba3270478a5 */ /* 0x000fe2000f8e003f */
[----:B------:R-:W-:Y:S02]  /*2a10*/  LOP3.LUT R3, R7, 0x3, RZ, 0xc0, !PT ;  /* 0x0000000307037812 */ /* 0x000fe400078ec0ff */
[----:B------:R-:W-:Y:S01]  /*2a20*/  LOP3.LUT R154, R20, R154, R5, 0xfe, !PT ;  /* 0x0000009a149a7212 */ /* 0x000fe200078efe05 */
[----:B------:R-:W-:Y:S02]  /*2a30*/  USHF.R.U32.HI UR4, URZ, 0x3, UR5 ;  /* 0x000000033f047899 */ /* 0x000fe40008011605 */
[----:B------:R-:W-:Y:S02]  /*2a40*/  IMAD R3, R3, -0x2, R6 ;  /* 0xfffffffe03037824 */ /* 0x000fe400078e0206 */
[----:B------:R-:W-:-:S02]  /*2a50*/  UIMAD UR39, UR4, -0xb, UR39 ;  /* 0xfffffff5042778a4 */ /* 0x000fc4000f8e0227 */
[----:B------:R-:W-:Y:S01]  /*2a60*/  IMAD.IADD R3, R3, 0x1, -R8 ;  /* 0x0000000103037824 */ /* 0x000fe200078e0a08 */
[----:B------:R-:W-:Y:S01]  /*2a70*/  LOP3.LUT R8, R8, 0x6, R9, 0xf8, !PT ;  /* 0x0000000608087812 */ /* 0x000fe200078ef809 */
[----:B------:R-:W-:-:S03]  /*2a80*/  @UP1 ULOP3.LUT UR38, UR38, 0x1, UR4, 0x78, !UPT ;  /* 0x0000000126261892 */ /* 0x000fc6000f8e7804 */
[----:B------:R-:W-:-:S03]  /*2a90*/  SHF.R.S32.HI R9, RZ, 0x1f, R8 ;  /* 0x0000001fff097819 */ /* 0x000fc60000011408 */
[----:B------:R-:W-:-:S04]  /*2aa0*/  IMAD.WIDE.U32 R10, R155, UR8, R8 ;  /* 0x000000089b0a7c25 */ /* 0x000fc8000f8e0008 */
[----:B------:R-:W-:Y:S02]  /*2ab0*/  IMAD.IADD R11, R11, 0x1, R4 ;  /* 0x000000010b0b7824 */ /* 0x000fe400078e0204 */
[----:B------:R-:W-:-:S05]  /*2ac0*/  IMAD.MOV.U32 R4, RZ, RZ, -0x1 ;  /* 0xffffffffff047424 */ /* 0x000fca00078e00ff */
[----:B------:R0:W-:Y:S01]  /*2ad0*/  STL [R1+0x208], R4 ;  /* 0x0002080401007387 */ /* 0x0001e20000100800 */
[----:B------:R-:W-:Y:S05]  /*2ae0*/  @P0 BRA `(.L_x_29) ;  /* 0x00000104003c0947 */ /* 0x000fea0003800000 */
[----:B------:R-:W1:Y:S01]  /*2af0*/  LDC.64 R6, c[0x0][0x5c8] ;  /* 0x00017200ff067b82 */ /* 0x000e620000000a00 */
[----:B------:R-:W-:Y:S01]  /*2b00*/  FSETP.NEU.AND P1, PT, R16, RZ, PT ;  /* 0x000000ff1000720b */ /* 0x000fe20003f2d000 */
[----:B------:R-:W-:Y:S01]  /*2b10*/  BSSY B0, `(.L_x_29) ;  /* 0x000104c000007945 */ /* 0x000fe20003800000 */
[----:B------:R-:W-:-:S04]  /*2b20*/  ISETP.GT.AND P0, PT, R3, RZ, PT ;  /* 0x000000ff0300720c */ /* 0x000fc80003f04270 */
[----:B------:R-:W-:Y:S01]  /*2b30*/  ISETP.GT.AND P2, PT, R0, RZ, P0 ;  /* 0x000000ff0000720c */ /* 0x000fe20000744270 */
[-C--:B-1----:R-:W-:Y:S02]  /*2b40*/  IMAD R5, R21, R6.reuse, RZ ;  /* 0x0000000615057224 */ /* 0x082fe400078e02ff */
[----:B------:R-:W-:-:S04]  /*2b50*/  IMAD.WIDE.U32 R10, R154, R6, R10 ;  /* 0x000000069a0a7225 */ /* 0x000fc800078e000a */
[----:B------:R-:W-:-:S04]  /*2b60*/  IMAD R5, R154, R7, R5 ;  /* 0x000000079a057224 */ /* 0x000fc800078e0205 */
[----:B------:R-:W-:Y:S01]  /*2b70*/  IMAD.IADD R5, R11, 0x1, R5 ;  /* 0x000000010b057824 */ /* 0x000fe200078e0205 */
[----:B------:R-:W-:Y:S06]  /*2b80*/  @!P1 BRA `(.L_x_30) ;  /* 0x000000b000949947 */ /* 0x000fec0003800000 */
[----:B------:R-:W1:Y:S01]  /*2b90*/  LDC.64 R18, c[0x0][0x5b8] ;  /* 0x00016e00ff127b82 */ /* 0x000e620000000a00 */
[----:B------:R-:W-:Y:S01]  /*2ba0*/  ULDC.64 UR4, c[0x0][0x5c0] ;  /* 0x0001700000047ab9 */ /* 0x000fe20000000a00 */
[----:B------:R-:W2:Y:S01]  /*2bb0*/  LDL.LU R158, [R1] ;  /* 0x00000000019e7983 */ /* 0x000ea20000300800 */
[----:B0-----:R-:W-:-:S04]  /*2bc0*/  LEA R4, P1, R10, UR4, 0x1 ;  /* 0x000000040a047c11 */ /* 0x001fc8000f8208ff */
[----:B------:R-:W-:Y:S01]  /*2bd0*/  LEA.HI.X R5, R10, UR5, R5, 0x1, P1 ;  /* 0x000000050a057c11 */ /* 0x000fe200088f0c05 */
[----:B------:R-:W0:Y:S01]  /*2be0*/  LDC.64 R12, c[0x0][0x5b0] ;  /* 0x00016c00ff0c7b82 */ /* 0x000e220000000a00 */
[----:B-1----:R-:W-:-:S07]  /*2bf0*/  IMAD R157, R14, R18, RZ ;  /* 0x000000120e9d7224 */ /* 0x002fce00078e02ff */
[----:B------:R-:W1:Y:S01]  /*2c00*/  LDC.64 R14, c[0x0][0x5a8] ;  /* 0x00016a00ff0e7b82 */ /* 0x000e620000000a00 */
[----:B------:R-:W-:-:S04]  /*2c10*/  IMAD.WIDE.U32 R152, R155, R18, R8 ;  /* 0x000000129b987225 */ /* 0x000fc800078e0008 */
[----:B------:R-:W-:Y:S02]  /*2c20*/  IMAD R157, R155, R19, R157 ;  /* 0x000000139b9d7224 */ /* 0x000fe400078e029d */
[-C--:B0-----:R-:W-:Y:S02]  /*2c30*/  IMAD R156, R21, R12.reuse, RZ ;  /* 0x0000000c159c7224 */ /* 0x081fe400078e02ff */
[----:B------:R-:W-:Y:S02]  /*2c40*/  IMAD.IADD R21, R153, 0x1, R157 ;  /* 0x0000000199157824 */ /* 0x000fe400078e029d */
[----:B------:R-:W-:Y:S02]  /*2c50*/  IMAD.MOV.U32 R20, RZ, RZ, R152 ;  /* 0x000000ffff147224 */ /* 0x000fe400078e0098 */
[C---:B------:R-:W-:Y:S02]  /*2c60*/  IMAD R156, R154.reuse, R13, R156 ;  /* 0x0000000d9a9c7224 */ /* 0x040fe400078e029c */
[----:B------:R-:W-:-:S04]  /*2c70*/  IMAD.WIDE.U32 R10, R154, R12, R20 ;  /* 0x0000000c9a0a7225 */ /* 0x000fc800078e0014 */
[----:B------:R-:W-:Y:S01]  /*2c80*/  IMAD.IADD R11, R11, 0x1, R156 ;  /* 0x000000010b0b7824 */ /* 0x000fe200078e029c */
[----:B-1----:R-:W-:-:S04]  /*2c90*/  LEA R22, P1, R10, R14, 0x1 ;  /* 0x0000000e0a167211 */ /* 0x002fc800078208ff */
[----:B------:R-:W-:-:S05]  /*2ca0*/  LEA.HI.X R23, R10, R15, R11, 0x1, P1 ;  /* 0x0000000f0a177211 */ /* 0x000fca00008f0c0b */
[----:B------:R-:W3:Y:S01]  /*2cb0*/  @P2 LDG.E.LTC128B.U16 R19, desc[UR36][R22.64] ;  /* 0x0000002416132981 */ /* 0x000ee2000c1e1520 */
[----:B------:R-:W-:Y:S01]  /*2cc0*/  BSSY B1, `(.L_x_31) ;  /* 0x0000010000017945 */ /* 0x000fe20003800000 */
[----:B---3--:R-:W-:-:S05]  /*2cd0*/  HADD2.F32 R10, -RZ, R19.H0_H0 ;  /* 0x20000013ff0a7230 */ /* 0x008fca0000004100 */
[----:B------:R-:W-:-:S04]  /*2ce0*/  FMUL R10, R10, R16 ;  /* 0x000000100a0a7220 */ /* 0x000fc80000400000 */
[----:B--2---:R-:W-:-:S05]  /*2cf0*/  FFMA R10, R158, R2, R10 ;  /* 0x000000029e0a7223 */ /* 0x004fca000000000a */
[----:B------:R-:W-:-:S05]  /*2d00*/  F2FP.F16.F32.PACK_AB R10, RZ, R10 ;  /* 0x0000000aff0a723e */ /* 0x000fca00000000ff */
[----:B------:R0:W-:Y:S02]  /*2d10*/  @P2 STG.E.U16 desc[UR36][R4.64], R10 ;  /* 0x0000000a04002986 */ /* 0x0001e4000c101524 */
[----:B0-----:R-:W-:-:S04]  /*2d20*/  IMAD.WIDE.U32 R10, R154, R12, R8 ;  /* 0x0000000c9a0a7225 */ /* 0x001fc800078e0008 */
[----:B------:R-:W-:Y:S02]  /*2d30*/  IMAD.IADD R11, R156, 0x1, R11 ;  /* 0x000000019c0b7824 */ /* 0x000fe400078e020b */
[----:B------:R-:W-:-:S04]  /*2d40*/  IMAD.WIDE.U32 R22, R155, R18, R10 ;  /* 0x000000129b167225 */ /* 0x000fc800078e000a */
[----:B------:R-:W-:Y:S01]  /*2d50*/  IMAD.IADD R11, R157, 0x1, R23 ;  /* 0x000000019d0b7824 */ /* 0x000fe200078e0217 */
[----:B------:R-:W-:-:S04]  /*2d60*/  LEA R10, P1, R22, R14, 0x1 ;  /* 0x0000000e160a7211 */ /* 0x000fc800078208ff */
[----:B------:R-:W-:Y:S02]  /*2d70*/  LEA.HI.X R11, R22, R15, R11, 0x1, P1 ;  /* 0x0000000f160b7211 */ /* 0x000fe400008f0c0b */
[----:B------:R-:W-:-:S04]  /*2d80*/  ISETP.GT.AND P1, PT, R3, 0x1, PT ;  /* 0x000000010300780c */ /* 0x000fc80003f24270 */
[----:B------:R-:W-:-:S13]  /*2d90*/  ISETP.GT.AND P2, PT, R0, RZ, P1 ;  /* 0x000000ff0000720c */ /* 0x000fda0000f44270 */
[----:B------:R-:W-:Y:S05]  /*2da0*/  @!P2 BRA `(.L_x_32) ;  /* 0x000000000004a947 */ /* 0x000fea0003800000 */
[----:B------:R0:W5:Y:S02]  /*2db0*/  LDG.E.LTC128B.U16 R19, desc[UR36][R10.64+0x2] ;  /* 0x000002240a137981 */ /* 0x000164000c1e1520 */
.L_x_32:
[----:B------:R-:W-:Y:S05]  /*2dc0*/  BSYNC B1 ;  /* 0x0000000000017941 */ /* 0x000fea0003800000 */
.L_x_31:
[----:B------:R-:W2:Y:S01]  /*2dd0*/  LDL.LU R22, [R1+0x4] ;  /* 0x0000040001167983 */ /* 0x000ea20000300800 */
[----:B-----5:R-:W-:Y:S01]  /*2de0*/  HADD2.F32 R20, -RZ, R19.H0_H0 ;  /* 0x20000013ff147230 */ /* 0x020fe20000004100 */
[----:B------:R-:W-:Y:S02]  /*2df0*/  SHF.L.U64.HI R23, R12, 0x3, R13 ;  /* 0x000000030c177819 */ /* 0x000fe4000001020d */
[----:B------:R-:W-:Y:S01]  /*2e00*/  ISETP.GT.AND P0, PT, R0, 0x8, P0 ;  /* 0x000000080000780c */ /* 0x000fe20000704270 */
[----:B------:R-:W3:Y:S01]  /*2e10*/  LDL.LU R158, [R1+0x8] ;  /* 0x00000800019e7983 */ /* 0x000ee20000300800 */
[----:B------:R-:W-:-:S04]  /*2e20*/  FMUL R20, R20, R16 ;  /* 0x0000001014147220 */ /* 0x000fc80000400000 */
[----:B--2---:R-:W-:Y:S01]  /*2e30*/  FFMA R20, R22, R2, R20 ;  /* 0x0000000216147223 */ /* 0x004fe20000000014 */
[----:B------:R-:W-:-:S04]  /*2e40*/  IMAD.SHL.U32 R22, R12, 0x8, RZ ;  /* 0x000000080c167824 */ /* 0x000fc800078e00ff */
[----:B------:R-:W-:Y:S01]  /*2e50*/  IMAD.WIDE.U32 R22, R154, R12, R22 ;  /* 0x0000000c9a167225 */ /* 0x000fe200078e0016 */
[----:B------:R-:W-:-:S03]  /*2e60*/  F2FP.F16.F32.PACK_AB R12, RZ, R20 ;  /* 0x00000014ff0c723e */ /* 0x000fc600000000ff */
[----:B------:R-:W-:Y:S02]  /*2e70*/  IMAD.IADD R156, R156, 0x1, R23 ;  /* 0x000000019c9c7824 */ /* 0x000fe400078e0217 */
[----:B------:R1:W-:Y:S01]  /*2e80*/  @P2 STG.E.U16 desc[UR36][R4.64+0x2], R12 ;  /* 0x0000020c04002986 */ /* 0x0003e2000c101524 */
[----:B------:R-:W-:-:S05]  /*2e90*/  IADD3 R152, P2, R152, R22, RZ ;  /* 0x0000001698987210 */ /* 0x000fca0007f5e0ff */
[----:B------:R-:W-:Y:S01]  /*2ea0*/  IMAD.X R21, R156, 0x1, R21, P2 ;  /* 0x000000019c157824 */ /* 0x000fe200010e0615 */
[----:B------:R-:W-:-:S04]  /*2eb0*/  LEA R20, P2, R152, R14, 0x1 ;  /* 0x0000000e98147211 */ /* 0x000fc800078408ff */
[----:B------:R-:W-:Y:S02]  /*2ec0*/  LEA.HI.X R21, R152, R15, R21, 0x1, P2 ;  /* 0x0000000f98157211 */ /* 0x000fe400010f0c15 */
[----:B-1----:R-:W-:-:S06]  /*2ed0*/  PRMT R12, R19, 0x7610, R12 ;  /* 0x00007610130c7816 */ /* 0x002fcc000000000c */
[----:B------:R-:W2:Y:S01]  /*2ee0*/  @P0 LDG.E.LTC128B.U16 R12, desc[UR36][R20.64] ;  /* 0x00000024140c0981 */ /* 0x000ea2000c1e1520 */
[----:B------:R-:W-:Y:S01]  /*2ef0*/  IADD3 R8, P2, R8, R22, RZ ;  /* 0x0000001608087210 */ /* 0x000fe20007f5e0ff */
[----:B------:R-:W-:Y:S01]  /*2f00*/  BSSY B1, `(.L_x_33) ;  /* 0x0000011000017945 */ /* 0x000fe20003800000 */
[----:B------:R-:W-:Y:S02]  /*2f10*/  SHF.L.U64.HI R7, R6, 0x4, R7 ;  /* 0x0000000406077819 */ /* 0x000fe40000010207 */
[----:B------:R-:W-:Y:S01]  /*2f20*/  ISETP.GT.AND P1, PT, R0, 0x8, P1 ;  /* 0x000000080000780c */ /* 0x000fe20000f24270 */
[----:B------:R-:W-:Y:S02]  /*2f30*/  IMAD.X R9, R9, 0x1, R156, P2 ;  /* 0x0000000109097824 */ /* 0x000fe400010e069c */
[----:B------:R-:W-:-:S04]  /*2f40*/  IMAD.WIDE.U32 R18, R155, R18, R8 ;  /* 0x000000129b127225 */ /* 0x000fc800078e0008 */
[----:B------:R-:W-:Y:S01]  /*2f50*/  IMAD.IADD R157, R157, 0x1, R19 ;  /* 0x000000019d9d7824 */ /* 0x000fe200078e0213 */
[----:B------:R-:W-:-:S04]  /*2f60*/  LEA R8, P2, R18, R14, 0x1 ;  /* 0x0000000e12087211 */ /* 0x000fc800078408ff */
[----:B------:R-:W-:Y:S02]  /*2f70*/  LEA.HI.X R9, R18, R15, R157, 0x1, P2 ;  /* 0x0000000f12097211 */ /* 0x000fe400010f0c9d */
[----:B------:R-:W-:-:S05]  /*2f80*/  LEA R6, P2, R6, R4, 0x4 ;  /* 0x0000000406067211 */ /* 0x000fca00078420ff */
[----:B------:R-:W-:Y:S02]  /*2f90*/  IMAD.X R7, R7, 0x1, R5, P2 ;  /* 0x0000000107077824 */ /* 0x000fe400010e0605 */
[----:B--2---:R-:W-:-:S05]  /*2fa0*/  HADD2.F32 R13, -RZ, R12.H0_H0 ;  /* 0x2000000cff0d7230 */ /* 0x004fca0000004100 */
[----:B------:R-:W-:-:S04]  /*2fb0*/  FMUL R13, R13, R16 ;  /* 0x000000100d0d7220 */ /* 0x000fc80000400000 */
[----:B---3--:R-:W-:-:S05]  /*2fc0*/  FFMA R13, R158, R2, R13 ;  /* 0x000000029e0d7223 */ /* 0x008fca000000000d */
[----:B------:R-:W-:-:S05]  /*2fd0*/  F2FP.F16.F32.PACK_AB R13, RZ, R13 ;  /* 0x0000000dff0d723e */ /* 0x000fca00000000ff */
[----:B------:R1:W-:Y:S01]  /*2fe0*/  @P0 STG.E.U16 desc[UR36][R6.64], R13 ;  /* 0x0000000d06000986 */ /* 0x0003e2000c101524 */
[----:B------:R-:W-:Y:S05]  /*2ff0*/  @!P1 BRA `(.L_x_34) ;  /* 0x0000000000049947 */ /* 0x000fea0003800000 */
[----:B------:R2:W5:Y:S02]  /*3000*/  LDG.E.LTC128B.U16 R12, desc[UR36][R8.64+0x2] ;  /* 0x00000224080c7981 */ /* 0x000564000c1e1520 */
.L_x_34:
[----:B------:R-:W-:Y:S05]  /*3010*/  BSYNC B1 ;  /* 0x0000000000017941 */ /* 0x000fea0003800000 */
.L_x_33:
[----:B------:R-:W3:Y:S01]  /*3020*/  LDL.LU R14, [R1+0xc] ;  /* 0x00000c00010e7983 */ /* 0x000ee20000300800 */
[----:B-1---5:R-:W-:Y:S01]  /*3030*/  HADD2.F32 R13, -RZ, R12.H0_H0 ;  /* 0x2000000cff0d7230 */ /* 0x022fe20000004100 */
[----:B------:R-:W-:Y:S01]  /*3040*/  ISETP.GT.AND P0, PT, R3, 0x8, PT ;  /* 0x000000080300780c */ /* 0x000fe20003f04270 */
[----:B------:R-:W-:Y:S03]  /*3050*/  BSSY B1, `(.L_x_35) ;  /* 0x0000008000017945 */ /* 0x000fe60003800000 */
[----:B------:R-:W-:Y:S01]  /*3060*/  FMUL R13, R13, R16 ;  /* 0x000000100d0d7220 */ /* 0x000fe20000400000 */
[----:B------:R-:W-:-:S03]  /*3070*/  ISETP.GT.AND P2, PT, R0, RZ, P0 ;  /* 0x000000ff0000720c */ /* 0x000fc60000744270 */
[----:B---3--:R-:W-:-:S05]  /*3080*/  FFMA R13, R14, R2, R13 ;  /* 0x000000020e0d7223 */ /* 0x008fca000000000d */
[----:B------:R-:W-:-:S05]  /*3090*/  F2FP.F16.F32.PACK_AB R13, RZ, R13 ;  /* 0x0000000dff0d723e */ /* 0x000fca00000000ff */
[----:B------:R1:W-:Y:S01]  /*30a0*/  @P1 STG.E.U16 desc[UR36][R6.64+0x2], R13 ;  /* 0x0000020d06001986 */ /* 0x0003e2000c101524 */
[----:B------:R-:W-:Y:S05]  /*30b0*/  @!P2 BRA `(.L_x_36) ;  /* 0x000000000004a947 */ /* 0x000fea0003800000 */
[----:B------:R3:W5:Y:S02]  /*30c0*/  LDG.E.LTC128B.U16 R12, desc[UR36][R10.64+0x10] ;  /* 0x000010240a0c7981 */ /* 0x000764000c1e1520 */
.L_x_36:
[----:B------:R-:W-:Y:S05]  /*30d0*/  BSYNC B1 ;  /* 0x0000000000017941 */ /* 0x000fea0003800000 */
.L_x_35:
[----:B------:R-:W4:Y:S01]  /*30e0*/  LDL.LU R14, [R1+0x10] ;  /* 0x00001000010e7983 */ /* 0x000f220000300800 */
[----:B-1---5:R-:W-:Y:S01]  /*30f0*/  HADD2.F32 R13, -RZ, R12.H0_H0 ;  /* 0x2000000cff0d7230 */ /* 0x022fe20000004100 */
[----:B------:R-:W-:Y:S01]  /*3100*/  ISETP.GT.AND P1, PT, R3, 0x9, PT ;  /* 0x000000090300780c */ /* 0x000fe20003f24270 */
[----:B------:R-:W-:Y:S03]  /*3110*/  BSSY B1, `(.L_x_37) ;  /* 0x0000008000017945 */ /* 0x000fe60003800000 */
[----:B------:R-:W-:Y:S01]  /*3120*/  FMUL R13, R13, R16 ;  /* 0x000000100d0d7220 */ /* 0x000fe20000400000 */
[----:B------:R-:W-:-:S03]  /*3130*/  ISETP.GT.AND P3, PT, R0, RZ, P1 ;  /* 0x000000ff0000720c */ /* 0x000fc60000f64270 */
[----:B----4-:R-:W-:-:S05]  /*3140*/  FFMA R13, R14, R2, R13 ;  /* 0x000000020e0d7223 */ /* 0x010fca000000000d */
[----:B------:R-:W-:-:S05]  /*3150*/  F2FP.F16.F32.PACK_AB R13, RZ, R13 ;  /* 0x0000000dff0d723e */ /* 0x000fca00000000ff */
[----:B------:R1:W-:Y:S01]  /*3160*/  @P2 STG.E.U16 desc[UR36][R4.64+0x10], R13 ;  /* 0x0000100d04002986 */ /* 0x0003e2000c101524 */
[----:B------:R-:W-:Y:S05]  /*3170*/  @!P3 BRA `(.L_x_38) ;  /* 0x000000000004b947 */ /* 0x000fea0003800000 */
[----:B------:R4:W5:Y:S02]  /*3180*/  LDG.E.LTC128B.U16 R12, desc[UR36][R10.64+0x12] ;  /* 0x000012240a0c7981 */ /* 0x000964000c1e1520 */
.L_x_38:
[----:B------:R-:W-:Y:S05]  /*3190*/  BSYNC B1 ;  /* 0x0000000000017941 */ /* 0x000fea0003800000 */
.L_x_37:
[----:B------:R-:W2:Y:S01]  /*31a0*/  LDL.LU R14, [R1+0x14] ;  /* 0x00001400010e7983 */ /* 0x000ea20000300800 */
[----:B-1---5:R-:W-:Y:S01]  /*31b0*/  HADD2.F32 R13, -RZ, R12.H0_H0 ;  /* 0x2000000cff0d7230 */ /* 0x022fe20000004100 */
[----:B------:R-:W-:Y:S01]  /*31c0*/  ISETP.GT.AND P0, PT, R0, 0x8, P0 ;  /* 0x000000080000780c */ /* 0x000fe20000704270 */
[----:B------:R-:W-:Y:S03]  /*31d0*/  BSSY B1, `(.L_x_39) ;  /* 0x0000007000017945 */ /* 0x000fe60003800000 */
[----:B------:R-:W-:-:S04]  /*31e0*/  FMUL R13, R13, R16 ;  /* 0x000000100d0d7220 */ /* 0x000fc80000400000 */
[----:B--2---:R-:W-:-:S05]  /*31f0*/  FFMA R13, R14, R2, R13 ;  /* 0x000000020e0d7223 */ /* 0x004fca000000000d */
[----:B------:R-:W-:-:S05]  /*3200*/  F2FP.F16.F32.PACK_AB R13, RZ, R13 ;  /* 0x0000000dff0d723e */ /* 0x000fca00000000ff */
[----:B------:R1:W-:Y:S01]  /*3210*/  @P3 STG.E.U16 desc[UR36][R4.64+0x12], R13 ;  /* 0x0000120d04003986 */ /* 0x0003e2000c101524 */
[----:B------:R-:W-:Y:S05]  /*3220*/  @!P0 BRA `(.L_x_40) ;  /* 0x0000000000048947 */ /* 0x000fea0003800000 */
[----:B------:R2:W5:Y:S02]  /*3230*/  LDG.E.LTC128B.U16 R12, desc[UR36][R8.64+0x10] ;  /* 0x00001024080c7981 */ /* 0x000564000c1e1520 */
.L_x_40:
[----:B------:R-:W-:Y:S05]  /*3240*/  BSYNC B1 ;  /* 0x0000000000017941 */ /* 0x000fea0003800000 */
.L_x_39:
[----:B------:R-:W3:Y:S01]  /*3250*/  LDL.LU R14, [R1+0x18] ;  /* 0x00001800010e7983 */ /* 0x000ee20000300800 */
[----:B-1---5:R-:W-:Y:S01]  /*3260*/  HADD2.F32 R13, -RZ, R12.H0_H0 ;  /* 0x2000000cff0d7230 */ /* 0x022fe20000004100 */
[----:B------:R-:W-:Y:S01]  /*3270*/  ISETP.GT.AND P1, PT, R0, 0x8, P1 ;  /* 0x000000080000780c */ /* 0x000fe20000f24270 */
[----:B------:R-:W-:Y:S03]  /*3280*/  BSSY B1, `(.L_x_41) ;  /* 0x0000007000017945 */ /* 0x000fe60003800000 */
[----:B------:R-:W-:-:S04]  /*3290*/  FMUL R13, R13, R16 ;  /* 0x000000100d0d7220 */ /* 0x000fc80000400000 */
[----:B---3--:R-:W-:-:S05]  /*32a0*/  FFMA R13, R14, R2, R13 ;  /* 0x000000020e0d7223 */ /* 0x008fca000000000d */
[----:B------:R-:W-:-:S05]  /*32b0*/  F2FP.F16.F32.PACK_AB R13, RZ, R13 ;  /* 0x0000000dff0d723e */ /* 0x000fca00000000ff */
[----:B------:R1:W-:Y:S01]  /*32c0*/  @P0 STG.E.U16 desc[UR36][R6.64+0x10], R13 ;  /* 0x0000100d06000986 */ /* 0x0003e2000c101524 */
[----:B------:R-:W-:Y:S05]  /*32d0*/  @!P1 BRA `(.L_x_42) ;  /* 0x0000000000049947 */ /* 0x000fea0003800000 */
[----:B------:R3:W5:Y:S02]  /*32e0*/  LDG.E.LTC128B.U16 R12, desc[UR36][R8.64+0x12] ;  /* 0x00001224080c7981 */ /* 0x000764000c1e1520 */
.L_x_42:
[----:B------:R-:W-:Y:S05]  /*32f0*/  BSYNC B1 ;  /* 0x0000000000017941 */ /* 0x000fea0003800000 */
.L_x_41:
[----:B------:R-:W2:Y:S01]  /*3300*/  LDL.LU R14, [R1+0x1c] ;  /* 0x00001c00010e7983 */ /* 0x000ea20000300800 */
[----:B-1---5:R-:W-:Y:S01]  /*3310*/  HADD2.F32 R13, -RZ, R12.H0_H0 ;  /* 0x2000000cff0d7230 */ /* 0x022fe20000004100 */
[----:B------:R-:W-:Y:S01]  /*3320*/  ISETP.GT.AND P0, PT, R3, 0x10, PT ;  /* 0x000000100300780c */ /* 0x000fe20003f04270 */
[----:B------:R-:W-:Y:S03]  /*3330*/  BSSY B1, `(.L_x_43) ;  /* 0x0000008000017945 */ /* 0x000fe60003800000 */
[----:B------:R-:W-:Y:S01]  /*3340*/  FMUL R13, R13, R16 ;  /* 0x000000100d0d7220 */ /* 0x000fe20000400000 */
[----:B------:R-:W-:-:S03]  /*3350*/  ISETP.GT.AND P2, PT, R0, RZ, P0 ;  /* 0x000000ff0000720c */ /* 0x000fc60000744270 */
[----:B--2---:R-:W-:-:S05]  /*3360*/  FFMA R13, R14, R2, R13 ;  /* 0x000000020e0d7223 */ /* 0x004fca000000000d */
[----:B------:R-:W-:-:S05]  /*3370*/  F2FP.F16.F32.PACK_AB R13, RZ, R13 ;  /* 0x0000000dff0d723e */ /* 0x000fca00000000ff */
[----:B------:R1:W-:Y:S01]  /*3380*/  @P1 STG.E.U16 desc[UR36][R6.64+0x12], R13 ;  /* 0x0000120d06001986 */ /* 0x0003e2000c101524 */
[----:B------:R-:W-:Y:S05]  /*3390*/  @!P2 BRA `(.L_x_44) ;  /* 0x000000000004a947 */ /* 0x000fea0003800000 */
[----:B------:R2:W5:Y:S02]  /*33a0*/  LDG.E.LTC128B.U16 R12, desc[UR36][R10.64+0x20] ;  /* 0x000020240a0c7981 */ /* 0x000564000c1e1520 */
.L_x_44:
[----:B------:R-:W-:Y:S05]  /*33b0*/  BSYNC B1 ;  /* 0x0000000000017941 */ /* 0x000fea0003800000 */
.L_x_43:
        /* <DEDUP_REMOVED lines=11> */
.L_x_46:
[----:B------:R-:W-:Y:S05]  /*3470*/  BSYNC B1 ;  /* 0x0000000000017941 */ /* 0x000fea0003800000 */
.L_x_45:
        /* <DEDUP_REMOVED lines=10> */
.L_x_48:
[----:B------:R-:W-:Y:S05]  /*3520*/  BSYNC B1 ;  /* 0x0000000000017941 */ /* 0x000fea0003800000 */
.L_x_47:
        /* <DEDUP_REMOVED lines=10> */
.L_x_50:
[----:B------:R-:W-:Y:S05]  /*35d0*/  BSYNC B1 ;  /* 0x0000000000017941 */ /* 0x000fea0003800000 */
.L_x_49:
        /* <DEDUP_REMOVED lines=11> */
.L_x_52:
[----:B------:R-:W-:Y:S05]  /*3690*/  BSYNC B1 ;  /* 0x0000000000017941 */ /* 0x000fea0003800000 */
.L_x_51:
        /* <DEDUP_REMOVED lines=11> */
.L_x_54:
[----:B------:R-:W-:Y:S05]  /*3750*/  BSYNC B1 ;  /* 0x0000000000017941 */ /* 0x000fea0003800000 */
.L_x_53:
        /* <DEDUP_REMOVED lines=10> */
.L_x_56:
[----:B------:R-:W-:Y:S05]  /*3800*/  BSYNC B1 ;  /* 0x0000000000017941 */ /* 0x000fea0003800000 */
.L_x_55:
        /* <DEDUP_REMOVED lines=10> */
.L_x_58:
[----:B------:R-:W-:Y:S05]  /*38b0*/  BSYNC B1 ;  /* 0x0000000000017941 */ /* 0x000fea0003800000 */
.L_x_57:
        /* <DEDUP_REMOVED lines=11> */
.L_x_60:
[----:B------:R-:W-:Y:S05]  /*3970*/  BSYNC B1 ;  /* 0x0000000000017941 */ /* 0x000fea0003800000 */
.L_x_59:
        /* <DEDUP_REMOVED lines=11> */
.L_x_62:
[----:B------:R-:W-:Y:S05]  /*3a30*/  BSYNC B1 ;  /* 0x0000000000017941 */ /* 0x000fea0003800000 */
.L_x_61:
        /* <DEDUP_REMOVED lines=10> */
.L_x_64:
[----:B------:R-:W-:Y:S05]  /*3ae0*/  BSYNC B1 ;  /* 0x0000000000017941 */ /* 0x000fea0003800000 */
.L_x_63:
        /* <DEDUP_REMOVED lines=10> */
.L_x_66:
[----:B------:R-:W-:Y:S05]  /*3b90*/  BSYNC B1 ;  /* 0x0000000000017941 */ /* 0x000fea0003800000 */
.L_x_65:
        /* <DEDUP_REMOVED lines=11> */
.L_x_68:
[----:B------:R-:W-:Y:S05]  /*3c50*/  BSYNC B1 ;  /* 0x0000000000017941 */ /* 0x000fea0003800000 */
.L_x_67:
        /* <DEDUP_REMOVED lines=11> */
.L_x_70:
[----:B------:R-:W-:Y:S05]  /*3d10*/  BSYNC B1 ;  /* 0x0000000000017941 */ /* 0x000fea0003800000 */
.L_x_69:
        /* <DEDUP_REMOVED lines=10> */
.L_x_72:
[----:B------:R-:W-:Y:S05]  /*3dc0*/  BSYNC B1 ;  /* 0x0000000000017941 */ /* 0x000fea0003800000 */
.L_x_71:
        /* <DEDUP_REMOVED lines=10> */
.L_x_74:
[----:B------:R-:W-:Y:S05]  /*3e70*/  BSYNC B1 ;  /* 0x0000000000017941 */ /* 0x000fea0003800000 */
.L_x_73:
        /* <DEDUP_REMOVED lines=11> */
.L_x_76:
[----:B------:R-:W-:Y:S05]  /*3f30*/  BSYNC B1 ;  /* 0x0000000000017941 */ /* 0x000fea0003800000 */
.L_x_75:
        /* <DEDUP_REMOVED lines=11> */
.L_x_78:
[----:B------:R-:W-:Y:S05]  /*3ff0*/  BSYNC B1 ;  /* 0x0000000000017941 */ /* 0x000fea0003800000 */
.L_x_77:
        /* <DEDUP_REMOVED lines=10> */
.L_x_80:
[----:B------:R-:W-:Y:S05]  /*40a0*/  BSYNC B1 ;  /* 0x0000000000017941 */ /* 0x000fea0003800000 */
.L_x_79:
        /* <DEDUP_REMOVED lines=10> */
.L_x_82:
[----:B------:R-:W-:Y:S05]  /*4150*/  BSYNC B1 ;  /* 0x0000000000017941 */ /* 0x000fea0003800000 */
.L_x_81:
        /* <DEDUP_REMOVED lines=11> */
.L_x_84:
[----:B------:R-:W-:Y:S05]  /*4210*/  BSYNC B1 ;  /* 0x0000000000017941 */ /* 0x000fea0003800000 */
.L_x_83:
        /* <DEDUP_REMOVED lines=11> */
.L_x_86:
[----:B------:R-:W-:Y:S05]  /*42d0*/  BSYNC B1 ;  /* 0x0000000000017941 */ /* 0x000fea0003800000 */
.L_x_85:
        /* <DEDUP_REMOVED lines=10> */
.L_x_88:
[----:B------:R-:W-:Y:S05]  /*4380*/  BSYNC B1 ;  /* 0x0000000000017941 */ /* 0x000fea0003800000 */
.L_x_87:
        /* <DEDUP_REMOVED lines=10> */
.L_x_90:
[----:B------:R-:W-:Y:S05]  /*4430*/  BSYNC B1 ;  /* 0x0000000000017941 */ /* 0x000fea0003800000 */
.L_x_89:
        /* <DEDUP_REMOVED lines=11> */
.L_x_92:
[----:B------:R-:W-:Y:S05]  /*44f0*/  BSYNC B1 ;  /* 0x0000000000017941 */ /* 0x000fea0003800000 */
.L_x_91:
        /* <DEDUP_REMOVED lines=11> */
.L_x_94:
[----:B------:R-:W-:Y:S05]  /*45b0*/  BSYNC B1 ;  /* 0x0000000000017941 */ /* 0x000fea0003800000 */
.L_x_93:
        /* <DEDUP_REMOVED lines=10> */
.L_x_96:
[----:B------:R-:W-:Y:S05]  /*4660*/  BSYNC B1 ;  /* 0x0000000000017941 */ /* 0x000fea0003800000 */
.L_x_95:
        /* <DEDUP_REMOVED lines=10> */
.L_x_98:
[----:B------:R-:W-:Y:S05]  /*4710*/  BSYNC B1 ;  /* 0x0000000000017941 */ /* 0x000fea0003800000 */
.L_x_97:
        /* <DEDUP_REMOVED lines=11> */
.L_x_100:
[----:B------:R-:W-:Y:S05]  /*47d0*/  BSYNC B1 ;  /* 0x0000000000017941 */ /* 0x000fea0003800000 */
.L_x_99:
        /* <DEDUP_REMOVED lines=11> */
.L_x_102:
[----:B------:R-:W-:Y:S05]  /*4890*/  BSYNC B1 ;  /* 0x0000000000017941 */ /* 0x000fea0003800000 */
.L_x_101:
        /* <DEDUP_REMOVED lines=10> */
.L_x_104:
[----:B------:R-:W-:Y:S05]  /*4940*/  BSYNC B1 ;  /* 0x0000000000017941 */ /* 0x000fea0003800000 */
.L_x_103:
        /* <DEDUP_REMOVED lines=10> */
.L_x_106:
[----:B------:R-:W-:Y:S05]  /*49f0*/  BSYNC B1 ;  /* 0x0000000000017941 */ /* 0x000fea0003800000 */
.L_x_105:
        /* <DEDUP_REMOVED lines=11> */
.L_x_108:
[----:B------:R-:W-:Y:S05]  /*4ab0*/  BSYNC B1 ;  /* 0x0000000000017941 */ /* 0x000fea0003800000 */
.L_x_107:
        /* <DEDUP_REMOVED lines=11> */
.L_x_110:
[----:B------:R-:W-:Y:S05]  /*4b70*/  BSYNC B1 ;  /* 0x0000000000017941 */ /* 0x000fea0003800000 */
.L_x_109:
        /* <DEDUP_REMOVED lines=10> */
.L_x_112:
[----:B------:R-:W-:Y:S05]  /*4c20*/  BSYNC B1 ;  /* 0x0000000000017941 */ /* 0x000fea0003800000 */
.L_x_111:
        /* <DEDUP_REMOVED lines=10> */
.L_x_114:
[----:B------:R-:W-:Y:S05]  /*4cd0*/  BSYNC B1 ;  /* 0x0000000000017941 */ /* 0x000fea0003800000 */
.L_x_113:
        /* <DEDUP_REMOVED lines=11> */
.L_x_116:
[----:B------:R-:W-:Y:S05]  /*4d90*/  BSYNC B1 ;  /* 0x0000000000017941 */ /* 0x000fea0003800000 */
.L_x_115:
        /* <DEDUP_REMOVED lines=11> */
.L_x_118:
[----:B------:R-:W-:Y:S05]  /*4e50*/  BSYNC B1 ;  /* 0x0000000000017941 */ /* 0x000fea0003800000 */
.L_x_117:
        /* <DEDUP_REMOVED lines=10> */
.L_x_120:
[----:B------:R-:W-:Y:S05]  /*4f00*/  BSYNC B1 ;  /* 0x0000000000017941 */ /* 0x000fea0003800000 */
.L_x_119:
        /* <DEDUP_REMOVED lines=10> */
.L_x_122:
[----:B------:R-:W-:Y:S05]  /*4fb0*/  BSYNC B1 ;  /* 0x0000000000017941 */ /* 0x000fea0003800000 */
.L_x_121:
        /* <DEDUP_REMOVED lines=11> */
.L_x_124:
[----:B------:R-:W-:Y:S05]  /*5070*/  BSYNC B1 ;  /* 0x0000000000017941 */ /* 0x000fea0003800000 */
.L_x_123:
        /* <DEDUP_REMOVED lines=11> */
.L_x_126:
[----:B------:R-:W-:Y:S05]  /*5130*/  BSYNC B1 ;  /* 0x0000000000017941 */ /* 0x000fea0003800000 */
.L_x_125:
        /* <DEDUP_REMOVED lines=10> */
.L_x_128:
[----:B------:R-:W-:Y:S05]  /*51e0*/  BSYNC B1 ;  /* 0x0000000000017941 */ /* 0x000fea0003800000 */
.L_x_127:
        /* <DEDUP_REMOVED lines=10> */
.L_x_130:
[----:B------:R-:W-:Y:S05]  /*5290*/  BSYNC B1 ;  /* 0x0000000000017941 */ /* 0x000fea0003800000 */
.L_x_129:
        /* <DEDUP_REMOVED lines=11> */
.L_x_132:
[----:B------:R-:W-:Y:S05]  /*5350*/  BSYNC B1 ;  /* 0x0000000000017941 */ /* 0x000fea0003800000 */
.L_x_131:
        /* <DEDUP_REMOVED lines=11> */
.L_x_134:
[----:B------:R-:W-:Y:S05]  /*5410*/  BSYNC B1 ;  /* 0x0000000000017941 */ /* 0x000fea0003800000 */
.L_x_133:
        /* <DEDUP_REMOVED lines=10> */
.L_x_136:
[----:B------:R-:W-:Y:S05]  /*54c0*/  BSYNC B1 ;  /* 0x0000000000017941 */ /* 0x000fea0003800000 */
.L_x_135:
        /* <DEDUP_REMOVED lines=10> */
.L_x_138:
[----:B------:R-:W-:Y:S05]  /*5570*/  BSYNC B1 ;  /* 0x0000000000017941 */ /* 0x000fea0003800000 */
.L_x_137:
        /* <DEDUP_REMOVED lines=11> */
.L_x_140:
[----:B------:R-:W-:Y:S05]  /*5630*/  BSYNC B1 ;  /* 0x0000000000017941 */ /* 0x000fea0003800000 */
.L_x_139:
        /* <DEDUP_REMOVED lines=11> */
.L_x_142:
[----:B------:R-:W-:Y:S05]  /*56f0*/  BSYNC B1 ;  /* 0x0000000000017941 */ /* 0x000fea0003800000 */
.L_x_141:
        /* <DEDUP_REMOVED lines=10> */
.L_x_144:
[----:B------:R-:W-:Y:S05]  /*57a0*/  BSYNC B1 ;  /* 0x0000000000017941 */ /* 0x000fea0003800000 */
.L_x_143:
        /* <DEDUP_REMOVED lines=10> */
.L_x_146:
[----:B------:R-:W-:Y:S05]  /*5850*/  BSYNC B1 ;  /* 0x0000000000017941 */ /* 0x000fea0003800000 */
.L_x_145:
        /* <DEDUP_REMOVED lines=11> */
.L_x_148:
[----:B------:R-:W-:Y:S05]  /*5910*/  BSYNC B1 ;  /* 0x0000000000017941 */ /* 0x000fea0003800000 */
.L_x_147:
        /* <DEDUP_REMOVED lines=11> */
.L_x_150:
[----:B------:R-:W-:Y:S05]  /*59d0*/  BSYNC B1 ;  /* 0x0000000000017941 */ /* 0x000fea0003800000 */
.L_x_149:
        /* <DEDUP_REMOVED lines=10> */
.L_x_152:
[----:B------:R-:W-:Y:S05]  /*5a80*/  BSYNC B1 ;  /* 0x0000000000017941 */ /* 0x000fea0003800000 */
.L_x_151:
        /* <DEDUP_REMOVED lines=10> */
.L_x_154:
[----:B------:R-:W-:Y:S05]  /*5b30*/  BSYNC B1 ;  /* 0x0000000000017941 */ /* 0x000fea0003800000 */
.L_x_153:
        /* <DEDUP_REMOVED lines=11> */
.L_x_156:
[----:B------:R-:W-:Y:S05]  /*5bf0*/  BSYNC B1 ;  /* 0x0000000000017941 */ /* 0x000fea0003800000 */
.L_x_155:
        /* <DEDUP_REMOVED lines=11> */
.L_x_158:
[----:B------:R-:W-:Y:S05]  /*5cb0*/  BSYNC B1 ;  /* 0x0000000000017941 */ /* 0x000fea0003800000 */
.L_x_157:
        /* <DEDUP_REMOVED lines=10> */
.L_x_160:
[----:B------:R-:W-:Y:S05]  /*5d60*/  BSYNC B1 ;  /* 0x0000000000017941 */ /* 0x000fea0003800000 */
.L_x_159:
        /* <DEDUP_REMOVED lines=10> */
.L_x_162:
[----:B------:R-:W-:Y:S05]  /*5e10*/  BSYNC B1 ;  /* 0x0000000000017941 */ /* 0x000fea0003800000 */
.L_x_161:
        /* <DEDUP_REMOVED lines=11> */
.L_x_164:
[----:B------:R-:W-:Y:S05]  /*5ed0*/  BSYNC B1 ;  /* 0x0000000000017941 */ /* 0x000fea0003800000 */
.L_x_163:
        /* <DEDUP_REMOVED lines=11> */
.L_x_166:
[----:B------:R-:W-:Y:S05]  /*5f90*/  BSYNC B1 ;  /* 0x0000000000017941 */ /* 0x000fea0003800000 */
.L_x_165:
        /* <DEDUP_REMOVED lines=10> */
.L_x_168:
[----:B------:R-:W-:Y:S05]  /*6040*/  BSYNC B1 ;  /* 0x0000000000017941 */ /* 0x000fea0003800000 */
.L_x_167:
        /* <DEDUP_REMOVED lines=10> */
.L_x_170:
[----:B------:R-:W-:Y:S05]  /*60f0*/  BSYNC B1 ;  /* 0x0000000000017941 */ /* 0x000fea0003800000 */
.L_x_169:
        /* <DEDUP_REMOVED lines=11> */
.L_x_172:
[----:B------:R-:W-:Y:S05]  /*61b0*/  BSYNC B1 ;  /* 0x0000000000017941 */ /* 0x000fea0003800000 */
.L_x_171:
        /* <DEDUP_REMOVED lines=11> */
.L_x_174:
[----:B------:R-:W-:Y:S05]  /*6270*/  BSYNC B1 ;  /* 0x0000000000017941 */ /* 0x000fea0003800000 */
.L_x_173:
        /* <DEDUP_REMOVED lines=10> */
.L_x_176:
[----:B------:R-:W-:Y:S05]  /*6320*/  BSYNC B1 ;  /* 0x0000000000017941 */ /* 0x000fea0003800000 */
.L_x_175:
        /* <DEDUP_REMOVED lines=10> */
.L_x_178:
[----:B------:R-:W-:Y:S05]  /*63d0*/  BSYNC B1 ;  /* 0x0000000000017941 */ /* 0x000fea0003800000 */
.L_x_177:
        /* <DEDUP_REMOVED lines=11> */
.L_x_180:
[----:B------:R-:W-:Y:S05]  /*6490*/  BSYNC B1 ;  /* 0x0000000000017941 */ /* 0x000fea0003800000 */
.L_x_179:
        /* <DEDUP_REMOVED lines=11> */
.L_x_182:
[----:B------:R-:W-:Y:S05]  /*6550*/  BSYNC B1 ;  /* 0x0000000000017941 */ /* 0x000fea0003800000 */
.L_x_181:
        /* <DEDUP_REMOVED lines=10> */
.L_x_184:
[----:B------:R-:W-:Y:S05]  /*6600*/  BSYNC B1 ;  /* 0x0000000000017941 */ /* 0x000fea0003800000 */
.L_x_183:
        /* <DEDUP_REMOVED lines=10> */
.L_x_186:
[----:B------:R-:W-:Y:S05]  /*66b0*/  BSYNC B1 ;  /* 0x0000000000017941 */ /* 0x000fea0003800000 */
.L_x_185:
        /* <DEDUP_REMOVED lines=11> */
.L_x_188:
[----:B------:R-:W-:Y:S05]  /*6770*/  BSYNC B1 ;  /* 0x0000000000017941 */ /* 0x000fea0003800000 */
.L_x_187:
        /* <DEDUP_REMOVED lines=11> */
.L_x_190:
[----:B------:R-:W-:Y:S05]  /*6830*/  BSYNC B1 ;  /* 0x0000000000017941 */ /* 0x000fea0003800000 */
.L_x_189:
        /* <DEDUP_REMOVED lines=10> */
.L_x_192:
[----:B------:R-:W-:Y:S05]  /*68e0*/  BSYNC B1 ;  /* 0x0000000000017941 */ /* 0x000fea0003800000 */
.L_x_191:
        /* <DEDUP_REMOVED lines=10> */
.L_x_194:
[----:B------:R-:W-:Y:S05]  /*6990*/  BSYNC B1 ;  /* 0x0000000000017941 */ /* 0x000fea0003800000 */
.L_x_193:
        /* <DEDUP_REMOVED lines=11> */
.L_x_196:
[----:B------:R-:W-:Y:S05]  /*6a50*/  BSYNC B1 ;  /* 0x0000000000017941 */ /* 0x000fea0003800000 */
.L_x_195:
        /* <DEDUP_REMOVED lines=11> */
.L_x_198:
[----:B------:R-:W-:Y:S05]  /*6b10*/  BSYNC B1 ;  /* 0x0000000000017941 */ /* 0x000fea0003800000 */
.L_x_197:
        /* <DEDUP_REMOVED lines=10> */
.L_x_200:
[----:B------:R-:W-:Y:S05]  /*6bc0*/  BSYNC B1 ;  /* 0x0000000000017941 */ /* 0x000fea0003800000 */
.L_x_199:
        /* <DEDUP_REMOVED lines=10> */
.L_x_202:
[----:B------:R-:W-:Y:S05]  /*6c70*/  BSYNC B1 ;  /* 0x0000000000017941 */ /* 0x000fea0003800000 */
.L_x_201:
        /* <DEDUP_REMOVED lines=11> */
.L_x_204:
[----:B------:R-:W-:Y:S05]  /*6d30*/  BSYNC B1 ;  /* 0x0000000000017941 */ /* 0x000fea0003800000 */
.L_x_203:
        /* <DEDUP_REMOVED lines=11> */
.L_x_206:
[----:B------:R-:W-:Y:S05]  /*6df0*/  BSYNC B1 ;  /* 0x0000000000017941 */ /* 0x000fea0003800000 */
.L_x_205:
        /* <DEDUP_REMOVED lines=10> */
.L_x_208:
[----:B------:R-:W-:Y:S05]  /*6ea0*/  BSYNC B1 ;  /* 0x0000000000017941 */ /* 0x000fea0003800000 */
.L_x_207:
        /* <DEDUP_REMOVED lines=10> */
.L_x_210:
[----:B------:R-:W-:Y:S05]  /*6f50*/  BSYNC B1 ;  /* 0x0000000000017941 */ /* 0x000fea0003800000 */
.L_x_209:
        /* <DEDUP_REMOVED lines=11> */
.L_x_212:
[----:B------:R-:W-:Y:S05]  /*7010*/  BSYNC B1 ;  /* 0x0000000000017941 */ /* 0x000fea0003800000 */
.L_x_211:
        /* <DEDUP_REMOVED lines=11> */
.L_x_214:
[----:B------:R-:W-:Y:S05]  /*70d0*/  BSYNC B1 ;  /* 0x0000000000017941 */ /* 0x000fea0003800000 */
.L_x_213:
        /* <DEDUP_REMOVED lines=10> */
.L_x_216:
[----:B------:R-:W-:Y:S05]  /*7180*/  BSYNC B1 ;  /* 0x0000000000017941 */ /* 0x000fea0003800000 */
.L_x_215:
        /* <DEDUP_REMOVED lines=10> */
.L_x_218:
[----:B------:R-:W-:Y:S05]  /*7230*/  BSYNC B1 ;  /* 0x0000000000017941 */ /* 0x000fea0003800000 */
.L_x_217:
        /* <DEDUP_REMOVED lines=11> */
.L_x_220:
[----:B------:R-:W-:Y:S05]  /*72f0*/  BSYNC B1 ;  /* 0x0000000000017941 */ /* 0x000fea0003800000 */
.L_x_219:
        /* <DEDUP_REMOVED lines=11> */
.L_x_222:
[----:B------:R-:W-:Y:S05]  /*73b0*/  BSYNC B1 ;  /* 0x0000000000017941 */ /* 0x000fea0003800000 */
.L_x_221:
        /* <DEDUP_REMOVED lines=10> */
.L_x_224:
[----:B------:R-:W-:Y:S05]  /*7460*/  BSYNC B1 ;  /* 0x0000000000017941 */ /* 0x000fea0003800000 */
.L_x_223:
        /* <DEDUP_REMOVED lines=10> */
.L_x_226:
[----:B------:R-:W-:Y:S05]  /*7510*/  BSYNC B1 ;  /* 0x0000000000017941 */ /* 0x000fea0003800000 */
.L_x_225:
        /* <DEDUP_REMOVED lines=11> */
.L_x_228:
[----:B------:R-:W-:Y:S05]  /*75d0*/  BSYNC B1 ;  /* 0x0000000000017941 */ /* 0x000fea0003800000 */
.L_x_227:
        /* <DEDUP_REMOVED lines=11> */
.L_x_230:
[----:B------:R-:W-:Y:S05]  /*7690*/  BSYNC B1 ;  /* 0x0000000000017941 */ /* 0x000fea0003800000 */
.L_x_229:
        /* <DEDUP_REMOVED lines=10> */
.L_x_232:
[----:B------:R-:W-:Y:S05]  /*7740*/  BSYNC B1 ;  /* 0x0000000000017941 */ /* 0x000fea0003800000 */
.L_x_231:
        /* <DEDUP_REMOVED lines=10> */
.L_x_234:
[----:B------:R-:W-:Y:S05]  /*77f0*/  BSYNC B1 ;  /* 0x0000000000017941 */ /* 0x000fea0003800000 */
.L_x_233:
        /* <DEDUP_REMOVED lines=11> */
.L_x_236:
[----:B------:R-:W-:Y:S05]  /*78b0*/  BSYNC B1 ;  /* 0x0000000000017941 */ /* 0x000fea0003800000 */
.L_x_235:
        /* <DEDUP_REMOVED lines=11> */
.L_x_238:
[----:B------:R-:W-:Y:S05]  /*7970*/  BSYNC B1 ;  /* 0x0000000000017941 */ /* 0x000fea0003800000 */
.L_x_237:
        /* <DEDUP_REMOVED lines=10> */
.L_x_240:
[----:B------:R-:W-:Y:S05]  /*7a20*/  BSYNC B1 ;  /* 0x0000000000017941 */ /* 0x000fea0003800000 */
.L_x_239:
        /* <DEDUP_REMOVED lines=10> */
.L_x_242:
[----:B------:R-:W-:Y:S05]  /*7ad0*/  BSYNC B1 ;  /* 0x0000000000017941 */ /* 0x000fea0003800000 */
.L_x_241:
        /* <DEDUP_REMOVED lines=11> */
.L_x_244:
[----:B------:R-:W-:Y:S05]  /*7b90*/  BSYNC B1 ;  /* 0x0000000000017941 */ /* 0x000fea0003800000 */
.L_x_243:
        /* <DEDUP_REMOVED lines=11> */
.L_x_246:
[----:B------:R-:W-:Y:S05]  /*7c50*/  BSYNC B1 ;  /* 0x0000000000017941 */ /* 0x000fea0003800000 */
.L_x_245:
        /* <DEDUP_REMOVED lines=10> */
.L_x_248:
[----:B------:R-:W-:Y:S05]  /*7d00*/  BSYNC B1 ;  /* 0x0000000000017941 */ /* 0x000fea0003800000 */
.L_x_247:
        /* <DEDUP_REMOVED lines=10> */
.L_x_250:
[----:B------:R-:W-:Y:S05]  /*7db0*/  BSYNC B1 ;  /* 0x0000000000017941 */ /* 0x000fea0003800000 */
.L_x_249:
        /* <DEDUP_REMOVED lines=11> */
.L_x_252:
[----:B------:R-:W-:Y:S05]  /*7e70*/  BSYNC B1 ;  /* 0x0000000000017941 */ /* 0x000fea0003800000 */
.L_x_251:
        /* <DEDUP_REMOVED lines=11> */
.L_x_254:
[----:B------:R-:W-:Y:S05]  /*7f30*/  BSYNC B1 ;  /* 0x0000000000017941 */ /* 0x000fea0003800000 */
.L_x_253:
        /* <DEDUP_REMOVED lines=10> */
.L_x_256:
[----:B------:R-:W-:Y:S05]  /*7fe0*/  BSYNC B1 ;  /* 0x0000000000017941 */ /* 0x000fea0003800000 */
.L_x_255:
        /* <DEDUP_REMOVED lines=10> */
.L_x_258:
[----:B------:R-:W-:Y:S05]  /*8090*/  BSYNC B1 ;  /* 0x0000000000017941 */ /* 0x000fea0003800000 */
.L_x_257:
        /* <DEDUP_REMOVED lines=11> */
.L_x_260:
[----:B------:R-:W-:Y:S05]  /*8150*/  BSYNC B1 ;  /* 0x0000000000017941 */ /* 0x000fea0003800000 */
.L_x_259:
        /* <DEDUP_REMOVED lines=11> */
.L_x_262:
[----:B------:R-:W-:Y:S05]  /*8210*/  BSYNC B1 ;  /* 0x0000000000017941 */ /* 0x000fea0003800000 */
.L_x_261:
        /* <DEDUP_REMOVED lines=10> */
.L_x_264:
[----:B------:R-:W-:Y:S05]  /*82c0*/  BSYNC B1 ;  /* 0x0000000000017941 */ /* 0x000fea0003800000 */
.L_x_263:
        /* <DEDUP_REMOVED lines=10> */
.L_x_266:
[----:B------:R-:W-:Y:S05]  /*8370*/  BSYNC B1 ;  /* 0x0000000000017941 */ /* 0x000fea0003800000 */
.L_x_265:
        /* <DEDUP_REMOVED lines=11> */
.L_x_268:
[----:B------:R-:W-:Y:S05]  /*8430*/  BSYNC B1 ;  /* 0x0000000000017941 */ /* 0x000fea0003800000 */
.L_x_267:
        /* <DEDUP_REMOVED lines=11> */
.L_x_270:
[----:B------:R-:W-:Y:S05]  /*84f0*/  BSYNC B1 ;  /* 0x0000000000017941 */ /* 0x000fea0003800000 */
.L_x_269:
        /* <DEDUP_REMOVED lines=10> */
.L_x_272:
[----:B------:R-:W-:Y:S05]  /*85a0*/  BSYNC B1 ;  /* 0x0000000000017941 */ /* 0x000fea0003800000 */
.L_x_271:
        /* <DEDUP_REMOVED lines=10> */
.L_x_274:
[----:B------:R-:W-:Y:S05]  /*8650*/  BSYNC B1 ;  /* 0x0000000000017941 */ /* 0x000fea0003800000 */
.L_x_273:
        /* <DEDUP_REMOVED lines=11> */
.L_x_276:
[----:B------:R-:W-:Y:S05]  /*8710*/  BSYNC B1 ;  /* 0x0000000000017941 */ /* 0x000fea0003800000 */
.L_x_275:
        /* <DEDUP_REMOVED lines=11> */
.L_x_278:
[----:B------:R-:W-:Y:S05]  /*87d0*/  BSYNC B1 ;  /* 0x0000000000017941 */ /* 0x000fea0003800000 */
.L_x_277:
        /* <DEDUP_REMOVED lines=10> */
.L_x_280:
[----:B------:R-:W-:Y:S05]  /*8880*/  BSYNC B1 ;  /* 0x0000000000017941 */ /* 0x000fea0003800000 */
.L_x_279:
        /* <DEDUP_REMOVED lines=10> */
.L_x_282:
[----:B------:R-:W-:Y:S05]  /*8930*/  BSYNC B1 ;  /* 0x0000000000017941 */ /* 0x000fea0003800000 */
.L_x_281:
        /* <DEDUP_REMOVED lines=11> */
.L_x_284:
[----:B------:R-:W-:Y:S05]  /*89f0*/  BSYNC B1 ;  /* 0x0000000000017941 */ /* 0x000fea0003800000 */
.L_x_283:
[----:B-1---5:R-:W-:Y:S01]  /*8a00*/  HADD2.F32 R13, -RZ, R12.H0_H0 ;  /* 0x2000000cff0d7230 */ /* 0x022fe20000004100 */
[----:B------:R-:W-:Y:S01]  /*8a10*/  ISETP.GT.AND P1, PT, R3, 0x101, PT ;  /* 0x000001010300780c */ /* 0x000fe20003f24270 */
[----:B------:R-:W-:Y:S03]  /*8a20*/  BSSY B1, `(.L_x_285) ;  /* 0x0000008000017945 */ /* 0x000fe60003800000 */
[----:B------:R-:W-:Y:S01]  /*8a30*/  FMUL R13, R13, R16 ;  /* 0x000000100d0d7220 */ /* 0x000fe20000400000 */
[----:B------:R-:W-:-:S03]  /*8a40*/  ISETP.GT.AND P3, PT, R0, RZ, P1 ;  /* 0x000000ff0000720c */ /* 0x000fc60000f64270 */
[----:B------:R-:W-:-:S05]  /*8a50*/  FFMA R13, R24, R2, R13 ;  /* 0x00000002180d7223 */ /* 0x000fca000000000d */
[----:B------:R-:W-:-:S05]  /*8a60*/  F2FP.F16.F32.PACK_AB R13, RZ, R13 ;  /* 0x0000000dff0d723e */ /* 0x000fca00000000ff */
[----:B------:R1:W-:Y:S01]  /*8a70*/  @P2 STG.E.U16 desc[UR36][R4.64+0x200], R13 ;  /* 0x0002000d04002986 */ /* 0x0003e2000c101524 */
[----:B------:R-:W-:Y:S05]  /*8a80*/  @!P3 BRA `(.L_x_286) ;  /* 0x000000000004b947 */ /* 0x000fea0003800000 */
[----:B------:R0:W5:Y:S02]  /*8a90*/  LDG.E.LTC128B.U16 R12, desc[UR36][R10.64+0x202] ;  /* 0x000202240a0c7981 */ /* 0x000164000c1e1520 */
.L_x_286:
[----:B------:R-:W-:Y:S05]  /*8aa0*/  BSYNC B1 ;  /* 0x0000000000017941 */ /* 0x000fea0003800000 */
.L_x_285:
[----:B-1---5:R-:W-:Y:S01]  /*8ab0*/  HADD2.F32 R13, -RZ, R12.H0_H0 ;  /* 0x2000000cff0d7230 */ /* 0x022fe20000004100 */
[----:B------:R-:W-:Y:S01]  /*8ac0*/  ISETP.GT.AND P0, PT, R0, 0x8, P0 ;  /* 0x000000080000780c */ /* 0x000fe20000704270 */
[----:B------:R-:W-:Y:S03]  /*8ad0*/  BSSY B1, `(.L_x_287) ;  /* 0x0000007000017945 */ /* 0x000fe60003800000 */
[----:B------:R-:W-:-:S04]  /*8ae0*/  FMUL R14, R13, R16 ;  /* 0x000000100d0e7220 */ /* 0x000fc80000400000 */
[----:B------:R-:W-:-:S05]  /*8af0*/  FFMA R14, R25, R2, R14 ;  /* 0x00000002190e7223 */ /* 0x000fca000000000e */
[----:B------:R-:W-:-:S05]  /*8b00*/  F2FP.F16.F32.PACK_AB R14, RZ, R14 ;  /* 0x0000000eff0e723e */ /* 0x000fca00000000ff */
[----:B------:R1:W-:Y:S01]  /*8b10*/  @P3 STG.E.U16 desc[UR36][R4.64+0x202], R14 ;  /* 0x0002020e04003986 */ /* 0x0003e2000c101524 */
[----:B------:R-:W-:Y:S05]  /*8b20*/  @!P0 BRA `(.L_x_288) ;  /* 0x0000000000048947 */ /* 0x000fea0003800000 */
[----:B------:R0:W5:Y:S02]  /*8b30*/  LDG.E.LTC128B.U16 R12, desc[UR36][R8.64+0x200] ;  /* 0x00020024080c7981 */ /* 0x000164000c1e1520 */
.L_x_288:
[----:B------:R-:W-:Y:S05]  /*8b40*/  BSYNC B1 ;  /* 0x0000000000017941 */ /* 0x000fea0003800000 */
.L_x_287:
[----:B-----5:R-:W-:Y:S01]  /*8b50*/  HADD2.F32 R13, -RZ, R12.H0_H0 ;  /* 0x2000000cff0d7230 */ /* 0x020fe20000004100 */
        /* <DEDUP_REMOVED lines=8> */
.L_x_290:
[----:B------:R-:W-:Y:S05]  /*8be0*/  BSYNC B1 ;  /* 0x0000000000017941 */ /* 0x000fea0003800000 */
.L_x_289:
[----:B0----5:R-:W-:Y:S01]  /*8bf0*/  HADD2.F32 R13, -RZ, R12.H0_H0 ;  /* 0x2000000cff0d7230 */ /* 0x021fe20000004100 */
[----:B------:R-:W-:Y:S01]  /*8c00*/  ISETP.GT.AND P0, PT, R3, 0x108, PT ;  /* 0x000001080300780c */ /* 0x000fe20003f04270 */
[----:B------:R-:W-:Y:S03]  /*8c10*/  BSSY B1, `(.L_x_291) ;  /* 0x0000008000017945 */ /* 0x000fe60003800000 */
[----:B-1----:R-:W-:Y:S01]  /*8c20*/  FMUL R14, R13, R16 ;  /* 0x000000100d0e7220 */ /* 0x002fe20000400000 */
[----:B------:R-:W-:-:S03]  /*8c30*/  ISETP.GT.AND P2, PT, R0, RZ, P0 ;  /* 0x000000ff0000720c */ /* 0x000fc60000744270 */
[----:B------:R-:W-:-:S05]  /*8c40*/  FFMA R14, R27, R2, R14 ;  /* 0x000000021b0e7223 */ /* 0x000fca000000000e */
[----:B------:R-:W-:-:S05]  /*8c50*/  F2FP.F16.F32.PACK_AB R14, RZ, R14 ;  /* 0x0000000eff0e723e */ /* 0x000fca00000000ff */
[----:B------:R0:W-:Y:S01]  /*8c60*/  @P1 STG.E.U16 desc[UR36][R6.64+0x202], R14 ;  /* 0x0002020e06001986 */ /* 0x0001e2000c101524 */
[----:B------:R-:W-:Y:S05]  /*8c70*/  @!P2 BRA `(.L_x_292) ;  /* 0x000000000004a947 */ /* 0x000fea0003800000 */
[----:B------:R1:W5:Y:S02]  /*8c80*/  LDG.E.LTC128B.U16 R12, desc[UR36][R10.64+0x210] ;  /* 0x000210240a0c7981 */ /* 0x000364000c1e1520 */
.L_x_292:
[----:B------:R-:W-:Y:S05]  /*8c90*/  BSYNC B1 ;  /* 0x0000000000017941 */ /* 0x000fea0003800000 */
.L_x_291:
[----:B-----5:R-:W-:Y:S01]  /*8ca0*/  HADD2.F32 R13, -RZ, R12.H0_H0 ;  /* 0x2000000cff0d7230 */ /* 0x020fe20000004100 */
        /* <DEDUP_REMOVED lines=9> */
.L_x_294:
[----:B------:R-:W-:Y:S05]  /*8d40*/  BSYNC B1 ;  /* 0x0000000000017941 */ /* 0x000fea0003800000 */
.L_x_293:
[----:B0----5:R-:W-:Y:S01]  /*8d50*/  HADD2.F32 R13, -RZ, R12.H0_H0 ;  /* 0x2000000cff0d7230 */ /* 0x021fe20000004100 */
        /* <DEDUP_REMOVED lines=8> */
.L_x_296:
[----:B------:R-:W-:Y:S05]  /*8de0*/  BSYNC B1 ;  /* 0x0000000000017941 */ /* 0x000fea0003800000 */
.L_x_295:
        /* <DEDUP_REMOVED lines=9> */
.L_x_298:
[----:B------:R-:W-:Y:S05]  /*8e80*/  BSYNC B1 ;  /* 0x0000000000017941 */ /* 0x000fea0003800000 */
.L_x_297:
[----:B0----5:R-:W-:Y:S01]  /*8e90*/  HADD2.F32 R13, -RZ, R12.H0_H0 ;  /* 0x2000000cff0d7230 */ /* 0x021fe20000004100 */
        /* <DEDUP_REMOVED lines=9> */
.L_x_300:
[----:B------:R-:W-:Y:S05]  /*8f30*/  BSYNC B1 ;  /* 0x0000000000017941 */ /* 0x000fea0003800000 */
.L_x_299:
        /* <DEDUP_REMOVED lines=10> */
.L_x_302:
[----:B------:R-:W-:Y:S05]  /*8fe0*/  BSYNC B1 ;  /* 0x0000000000017941 */ /* 0x000fea0003800000 */
.L_x_301:
        /* <DEDUP_REMOVED lines=9> */
.L_x_304:
[----:B------:R-:W-:Y:S05]  /*9080*/  BSYNC B1 ;  /* 0x0000000000017941 */ /* 0x000fea0003800000 */
.L_x_303:
        /* <DEDUP_REMOVED lines=9> */
.L_x_306:
[----:B------:R-:W-:Y:S05]  /*9120*/  BSYNC B1 ;  /* 0x0000000000017941 */ /* 0x000fea0003800000 */
.L_x_305:
        /* <DEDUP_REMOVED lines=10> */
.L_x_308:
[----:B------:R-:W-:Y:S05]  /*91d0*/  BSYNC B1 ;  /* 0x0000000000017941 */ /* 0x000fea0003800000 */
.L_x_307:
        /* <DEDUP_REMOVED lines=10> */
.L_x_310:
[----:B------:R-:W-:Y:S05]  /*9280*/  BSYNC B1 ;  /* 0x0000000000017941 */ /* 0x000fea0003800000 */
.L_x_309:
        /* <DEDUP_REMOVED lines=9> */
.L_x_312:
[----:B------:R-:W-:Y:S05]  /*9320*/  BSYNC B1 ;  /* 0x0000000000017941 */ /* 0x000fea0003800000 */
.L_x_311:
        /* <DEDUP_REMOVED lines=9> */
.L_x_314:
[----:B------:R-:W-:Y:S05]  /*93c0*/  BSYNC B1 ;  /* 0x0000000000017941 */ /* 0x000fea0003800000 */
.L_x_313:
        /* <DEDUP_REMOVED lines=10> */
.L_x_316:
[----:B------:R-:W-:Y:S05]  /*9470*/  BSYNC B1 ;  /* 0x0000000000017941 */ /* 0x000fea0003800000 */
.L_x_315:
        /* <DEDUP_REMOVED lines=10> */
.L_x_318:
[----:B------:R-:W-:Y:S05]  /*9520*/  BSYNC B1 ;  /* 0x0000000000017941 */ /* 0x000fea0003800000 */
.L_x_317:
        /* <DEDUP_REMOVED lines=9> */
.L_x_320:
[----:B------:R-:W-:Y:S05]  /*95c0*/  BSYNC B1 ;  /* 0x0000000000017941 */ /* 0x000fea0003800000 */
.L_x_319:
        /* <DEDUP_REMOVED lines=9> */
.L_x_322:
[----:B------:R-:W-:Y:S05]  /*9660*/  BSYNC B1 ;  /* 0x0000000000017941 */ /* 0x000fea0003800000 */
.L_x_321:
        /* <DEDUP_REMOVED lines=10> */
.L_x_324:
[----:B------:R-:W-:Y:S05]  /*9710*/  BSYNC B1 ;  /* 0x0000000000017941 */ /* 0x000fea0003800000 */
.L_x_323:
        /* <DEDUP_REMOVED lines=10> */
.L_x_326:
[----:B------:R-:W-:Y:S05]  /*97c0*/  BSYNC B1 ;  /* 0x0000000000017941 */ /* 0x000fea0003800000 */
.L_x_325:
        /* <DEDUP_REMOVED lines=9> */
.L_x_328:
[----:B------:R-:W-:Y:S05]  /*9860*/  BSYNC B1 ;  /* 0x0000000000017941 */ /* 0x000fea0003800000 */
.L_x_327:
        /* <DEDUP_REMOVED lines=9> */
.L_x_330:
[----:B------:R-:W-:Y:S05]  /*9900*/  BSYNC B1 ;  /* 0x0000000000017941 */ /* 0x000fea0003800000 */
.L_x_329:
        /* <DEDUP_REMOVED lines=10> */
.L_x_332:
[----:B------:R-:W-:Y:S05]  /*99b0*/  BSYNC B1 ;  /* 0x0000000000017941 */ /* 0x000fea0003800000 */
.L_x_331:
        /* <DEDUP_REMOVED lines=10> */
.L_x_334:
[----:B------:R-:W-:Y:S05]  /*9a60*/  BSYNC B1 ;  /* 0x0000000000017941 */ /* 0x000fea0003800000 */
.L_x_333:
        /* <DEDUP_REMOVED lines=9> */
.L_x_336:
[----:B------:R-:W-:Y:S05]  /*9b00*/  BSYNC B1 ;  /* 0x0000000000017941 */ /* 0x000fea0003800000 */
.L_x_335:
        /* <DEDUP_REMOVED lines=9> */
.L_x_338:
[----:B------:R-:W-:Y:S05]  /*9ba0*/  BSYNC B1 ;  /* 0x0000000000017941 */ /* 0x000fea0003800000 */
.L_x_337:
        /* <DEDUP_REMOVED lines=10> */
.L_x_340:
[----:B------:R-:W-:Y:S05]  /*9c50*/  BSYNC B1 ;  /* 0x0000000000017941 */ /* 0x000fea0003800000 */
.L_x_339:
        /* <DEDUP_REMOVED lines=10> */
.L_x_342:
[----:B------:R-:W-:Y:S05]  /*9d00*/  BSYNC B1 ;  /* 0x0000000000017941 */ /* 0x000fea0003800000 */
.L_x_341:
        /* <DEDUP_REMOVED lines=9> */
.L_x_344:
[----:B------:R-:W-:Y:S05]  /*9da0*/  BSYNC B1 ;  /* 0x0000000000017941 */ /* 0x000fea0003800000 */
.L_x_343:
        /* <DEDUP_REMOVED lines=9> */
.L_x_346:
[----:B------:R-:W-:Y:S05]  /*9e40*/  BSYNC B1 ;  /* 0x0000000000017941 */ /* 0x000fea0003800000 */
.L_x_345:
        /* <DEDUP_REMOVED lines=10> */
.L_x_348:
[----:B------:R-:W-:Y:S05]  /*9ef0*/  BSYNC B1 ;  /* 0x0000000000017941 */ /* 0x000fea0003800000 */
.L_x_347:
        /* <DEDUP_REMOVED lines=10> */
.L_x_350:
[----:B------:R-:W-:Y:S05]  /*9fa0*/  BSYNC B1 ;  /* 0x0000000000017941 */ /* 0x000fea0003800000 */
.L_x_349:
        /* <DEDUP_REMOVED lines=9> */
.L_x_352:
[----:B------:R-:W-:Y:S05]  /*a040*/  BSYNC B1 ;  /* 0x0000000000017941 */ /* 0x000fea0003800000 */
.L_x_351:
        /* <DEDUP_REMOVED lines=9> */
.L_x_354:
[----:B------:R-:W-:Y:S05]  /*a0e0*/  BSYNC B1 ;  /* 0x0000000000017941 */ /* 0x000fea0003800000 */
.L_x_353:
        /* <DEDUP_REMOVED lines=10> */
.L_x_356:
[----:B------:R-:W-:Y:S05]  /*a190*/  BSYNC B1 ;  /* 0x0000000000017941 */ /* 0x000fea0003800000 */
.L_x_355:
        /* <DEDUP_REMOVED lines=10> */
.L_x_358:
[----:B------:R-:W-:Y:S05]  /*a240*/  BSYNC B1 ;  /* 0x0000000000017941 */ /* 0x000fea0003800000 */
.L_x_357:
        /* <DEDUP_REMOVED lines=9> */
.L_x_360:
[----:B------:R-:W-:Y:S05]  /*a2e0*/  BSYNC B1 ;  /* 0x0000000000017941 */ /* 0x000fea0003800000 */
.L_x_359:
        /* <DEDUP_REMOVED lines=9> */
.L_x_362:
[----:B------:R-:W-:Y:S05]  /*a380*/  BSYNC B1 ;  /* 0x0000000000017941 */ /* 0x000fea0003800000 */
.L_x_361:
        /* <DEDUP_REMOVED lines=10> */
.L_x_364:
[----:B------:R-:W-:Y:S05]  /*a430*/  BSYNC B1 ;  /* 0x0000000000017941 */ /* 0x000fea0003800000 */
.L_x_363:
        /* <DEDUP_REMOVED lines=10> */
.L_x_366:
[----:B------:R-:W-:Y:S05]  /*a4e0*/  BSYNC B1 ;  /* 0x0000000000017941 */ /* 0x000fea0003800000 */
.L_x_365:
        /* <DEDUP_REMOVED lines=9> */
.L_x_368:
[----:B------:R-:W-:Y:S05]  /*a580*/  BSYNC B1 ;  /* 0x0000000000017941 */ /* 0x000fea0003800000 */
.L_x_367:
        /* <DEDUP_REMOVED lines=9> */
.L_x_370:
[----:B------:R-:W-:Y:S05]  /*a620*/  BSYNC B1 ;  /* 0x0000000000017941 */ /* 0x000fea0003800000 */
.L_x_369:
        /* <DEDUP_REMOVED lines=10> */
.L_x_372:
[----:B------:R-:W-:Y:S05]  /*a6d0*/  BSYNC B1 ;  /* 0x0000000000017941 */ /* 0x000fea0003800000 */
.L_x_371:
        /* <DEDUP_REMOVED lines=10> */
.L_x_374:
[----:B------:R-:W-:Y:S05]  /*a780*/  BSYNC B1 ;  /* 0x0000000000017941 */ /* 0x000fea0003800000 */
.L_x_373:
        /* <DEDUP_REMOVED lines=9> */
.L_x_376:
[----:B------:R-:W-:Y:S05]  /*a820*/  BSYNC B1 ;  /* 0x0000000000017941 */ /* 0x000fea0003800000 */
.L_x_375:
        /* <DEDUP_REMOVED lines=9> */
.L_x_378:
[----:B------:R-:W-:Y:S05]  /*a8c0*/  BSYNC B1 ;  /* 0x0000000000017941 */ /* 0x000fea0003800000 */
.L_x_377:
        /* <DEDUP_REMOVED lines=10> */
.L_x_380:
[----:B------:R-:W-:Y:S05]  /*a970*/  BSYNC B1 ;  /* 0x0000000000017941 */ /* 0x000fea0003800000 */
.L_x_379:
        /* <DEDUP_REMOVED lines=10> */
.L_x_382:
[----:B------:R-:W-:Y:S05]  /*aa20*/  BSYNC B1 ;  /* 0x0000000000017941 */ /* 0x000fea0003800000 */
.L_x_381:
        /* <DEDUP_REMOVED lines=9> */
.L_x_384:
[----:B------:R-:W-:Y:S05]  /*aac0*/  BSYNC B1 ;  /* 0x0000000000017941 */ /* 0x000fea0003800000 */
.L_x_383:
        /* <DEDUP_REMOVED lines=9> */
.L_x_386:
[----:B------:R-:W-:Y:S05]  /*ab60*/  BSYNC B1 ;  /* 0x0000000000017941 */ /* 0x000fea0003800000 */
.L_x_385:
        /* <DEDUP_REMOVED lines=10> */
.L_x_388:
[----:B------:R-:W-:Y:S05]  /*ac10*/  BSYNC B1 ;  /* 0x0000000000017941 */ /* 0x000fea0003800000 */
.L_x_387:
        /* <DEDUP_REMOVED lines=10> */
.L_x_390:
[----:B------:R-:W-:Y:S05]  /*acc0*/  BSYNC B1 ;  /* 0x0000000000017941 */ /* 0x000fea0003800000 */
.L_x_389:
        /* <DEDUP_REMOVED lines=9> */
.L_x_392:
[----:B------:R-:W-:Y:S05]  /*ad60*/  BSYNC B1 ;  /* 0x0000000000017941 */ /* 0x000fea0003800000 */
.L_x_391:
        /* <DEDUP_REMOVED lines=9> */
.L_x_394:
[----:B------:R-:W-:Y:S05]  /*ae00*/  BSYNC B1 ;  /* 0x0000000000017941 */ /* 0x000fea0003800000 */
.L_x_393:
        /* <DEDUP_REMOVED lines=10> */
.L_x_396:
[----:B------:R-:W-:Y:S05]  /*aeb0*/  BSYNC B1 ;  /* 0x0000000000017941 */ /* 0x000fea0003800000 */
.L_x_395:
        /* <DEDUP_REMOVED lines=10> */
.L_x_398:
[----:B------:R-:W-:Y:S05]  /*af60*/  BSYNC B1 ;  /* 0x0000000000017941 */ /* 0x000fea0003800000 */
.L_x_397:
        /* <DEDUP_REMOVED lines=9> */
.L_x_400:
[----:B------:R-:W-:Y:S05]  /*b000*/  BSYNC B1 ;  /* 0x0000000000017941 */ /* 0x000fea0003800000 */
.L_x_399:
        /* <DEDUP_REMOVED lines=9> */
.L_x_402:
[----:B------:R-:W-:Y:S05]  /*b0a0*/  BSYNC B1 ;  /* 0x0000000000017941 */ /* 0x000fea0003800000 */
.L_x_401:
        /* <DEDUP_REMOVED lines=10> */
.L_x_404:
[----:B------:R-:W-:Y:S05]  /*b150*/  BSYNC B1 ;  /* 0x0000000000017941 */ /* 0x000fea0003800000 */
.L_x_403:
        /* <DEDUP_REMOVED lines=10> */
.L_x_406:
[----:B------:R-:W-:Y:S05]  /*b200*/  BSYNC B1 ;  /* 0x0000000000017941 */ /* 0x000fea0003800000 */
.L_x_405:
        /* <DEDUP_REMOVED lines=9> */
.L_x_408:
[----:B------:R-:W-:Y:S05]  /*b2a0*/  BSYNC B1 ;  /* 0x0000000000017941 */ /* 0x000fea0003800000 */
.L_x_407:
        /* <DEDUP_REMOVED lines=9> */
.L_x_410:
[----:B------:R-:W-:Y:S05]  /*b340*/  BSYNC B1 ;  /* 0x0000000000017941 */ /* 0x000fea0003800000 */
.L_x_409:
        /* <DEDUP_REMOVED lines=10> */
.L_x_412:
[----:B------:R-:W-:Y:S05]  /*b3f0*/  BSYNC B1 ;  /* 0x0000000000017941 */ /* 0x000fea0003800000 */
.L_x_411:
        /* <DEDUP_REMOVED lines=10> */
.L_x_414:
[----:B------:R-:W-:Y:S05]  /*b4a0*/  BSYNC B1 ;  /* 0x0000000000017941 */ /* 0x000fea0003800000 */
.L_x_413:
        /* <DEDUP_REMOVED lines=9> */
.L_x_416:
[----:B------:R-:W-:Y:S05]  /*b540*/  BSYNC B1 ;  /* 0x0000000000017941 */ /* 0x000fea0003800000 */
.L_x_415:
        /* <DEDUP_REMOVED lines=9> */
.L_x_418:
[----:B------:R-:W-:Y:S05]  /*b5e0*/  BSYNC B1 ;  /* 0x0000000000017941 */ /* 0x000fea0003800000 */
.L_x_417:
        /* <DEDUP_REMOVED lines=10> */
.L_x_420:
[----:B------:R-:W-:Y:S05]  /*b690*/  BSYNC B1 ;  /* 0x0000000000017941 */ /* 0x000fea0003800000 */
.L_x_419:
        /* <DEDUP_REMOVED lines=10> */
.L_x_422:
[----:B------:R-:W-:Y:S05]  /*b740*/  BSYNC B1 ;  /* 0x0000000000017941 */ /* 0x000fea0003800000 */
.L_x_421:
        /* <DEDUP_REMOVED lines=9> */
.L_x_424:
[----:B------:R-:W-:Y:S05]  /*b7e0*/  BSYNC B1 ;  /* 0x0000000000017941 */ /* 0x000fea0003800000 */
.L_x_423:
        /* <DEDUP_REMOVED lines=9> */
.L_x_426:
[----:B------:R-:W-:Y:S05]  /*b880*/  BSYNC B1 ;  /* 0x0000000000017941 */ /* 0x000fea0003800000 */
.L_x_425:
        /* <DEDUP_REMOVED lines=10> */
.L_x_428:
[----:B------:R-:W-:Y:S05]  /*b930*/  BSYNC B1 ;  /* 0x0000000000017941 */ /* 0x000fea0003800000 */
.L_x_427:
        /* <DEDUP_REMOVED lines=10> */
.L_x_430:
[----:B------:R-:W-:Y:S05]  /*b9e0*/  BSYNC B1 ;  /* 0x0000000000017941 */ /* 0x000fea0003800000 */
.L_x_429:
        /* <DEDUP_REMOVED lines=9> */
.L_x_432:
[----:B------:R-:W-:Y:S05]  /*ba80*/  BSYNC B1 ;  /* 0x0000000000017941 */ /* 0x000fea0003800000 */
.L_x_431:
        /* <DEDUP_REMOVED lines=9> */
.L_x_434:
[----:B------:R-:W-:Y:S05]  /*bb20*/  BSYNC B1 ;  /* 0x0000000000017941 */ /* 0x000fea0003800000 */
.L_x_433:
        /* <DEDUP_REMOVED lines=10> */
.L_x_436:
[----:B------:R-:W-:Y:S05]  /*bbd0*/  BSYNC B1 ;  /* 0x0000000000017941 */ /* 0x000fea0003800000 */
.L_x_435:
        /* <DEDUP_REMOVED lines=10> */
.L_x_438:
[----:B------:R-:W-:Y:S05]  /*bc80*/  BSYNC B1 ;  /* 0x0000000000017941 */ /* 0x000fea0003800000 */
.L_x_437:
        /* <DEDUP_REMOVED lines=9> */
.L_x_440:
[----:B------:R-:W-:Y:S05]  /*bd20*/  BSYNC B1 ;  /* 0x0000000000017941 */ /* 0x000fea0003800000 */
.L_x_439:
        /* <DEDUP_REMOVED lines=9> */
.L_x_442:
[----:B------:R-:W-:Y:S05]  /*bdc0*/  BSYNC B1 ;  /* 0x0000000000017941 */ /* 0x000fea0003800000 */
.L_x_441:
        /* <DEDUP_REMOVED lines=10> */
.L_x_444:
[----:B------:R-:W-:Y:S05]  /*be70*/  BSYNC B1 ;  /* 0x0000000000017941 */ /* 0x000fea0003800000 */
.L_x_443:
        /* <DEDUP_REMOVED lines=10> */
.L_x_446:
[----:B------:R-:W-:Y:S05]  /*bf20*/  BSYNC B1 ;  /* 0x0000000000017941 */ /* 0x000fea0003800000 */
.L_x_445:
        /* <DEDUP_REMOVED lines=9> */
.L_x_448:
[----:B------:R-:W-:Y:S05]  /*bfc0*/  BSYNC B1 ;  /* 0x0000000000017941 */ /* 0x000fea0003800000 */
.L_x_447:
        /* <DEDUP_REMOVED lines=9> */
.L_x_450:
[----:B------:R-:W-:Y:S05]  /*c060*/  BSYNC B1 ;  /* 0x0000000000017941 */ /* 0x000fea0003800000 */
.L_x_449:
        /* <DEDUP_REMOVED lines=10> */
.L_x_452:
[----:B------:R-:W-:Y:S05]  /*c110*/  BSYNC B1 ;  /* 0x0000000000017941 */ /* 0x000fea0003800000 */
.L_x_451:
        /* <DEDUP_REMOVED lines=10> */
.L_x_454:
[----:B------:R-:W-:Y:S05]  /*c1c0*/  BSYNC B1 ;  /* 0x0000000000017941 */ /* 0x000fea0003800000 */
.L_x_453:
        /* <DEDUP_REMOVED lines=9> */
.L_x_456:
[----:B------:R-:W-:Y:S05]  /*c260*/  BSYNC B1 ;  /* 0x0000000000017941 */ /* 0x000fea0003800000 */
.L_x_455:
        /* <DEDUP_REMOVED lines=9> */
.L_x_458:
[----:B------:R-:W-:Y:S05]  /*c300*/  BSYNC B1 ;  /* 0x0000000000017941 */ /* 0x000fea0003800000 */
.L_x_457:
        /* <DEDUP_REMOVED lines=10> */
.L_x_460:
[----:B------:R-:W-:Y:S05]  /*c3b0*/  BSYNC B1 ;  /* 0x0000000000017941 */ /* 0x000fea0003800000 */
.L_x_459:
        /* <DEDUP_REMOVED lines=10> */
.L_x_462:
[----:B------:R-:W-:Y:S05]  /*c460*/  BSYNC B1 ;  /* 0x0000000000017941 */ /* 0x000fea0003800000 */
.L_x_461:
        /* <DEDUP_REMOVED lines=9> */
.L_x_464:
[----:B------:R-:W-:Y:S05]  /*c500*/  BSYNC B1 ;  /* 0x0000000000017941 */ /* 0x000fea0003800000 */
.L_x_463:
        /* <DEDUP_REMOVED lines=9> */
.L_x_466:
[----:B------:R-:W-:Y:S05]  /*c5a0*/  BSYNC B1 ;  /* 0x0000000000017941 */ /* 0x000fea0003800000 */
.L_x_465:
        /* <DEDUP_REMOVED lines=10> */
.L_x_468:
[----:B------:R-:W-:Y:S05]  /*c650*/  BSYNC B1 ;  /* 0x0000000000017941 */ /* 0x000fea0003800000 */
.L_x_467:
        /* <DEDUP_REMOVED lines=10> */
.L_x_470:
[----:B------:R-:W-:Y:S05]  /*c700*/  BSYNC B1 ;  /* 0x0000000000017941 */ /* 0x000fea0003800000 */
.L_x_469:
        /* <DEDUP_REMOVED lines=9> */
.L_x_472:
[----:B------:R-:W-:Y:S05]  /*c7a0*/  BSYNC B1 ;  /* 0x0000000000017941 */ /* 0x000fea0003800000 */
.L_x_471:
        /* <DEDUP_REMOVED lines=9> */
.L_x_474:
[----:B------:R-:W-:Y:S05]  /*c840*/  BSYNC B1 ;  /* 0x0000000000017941 */ /* 0x000fea0003800000 */
.L_x_473:
        /* <DEDUP_REMOVED lines=10> */
.L_x_476:
[----:B------:R-:W-:Y:S05]  /*c8f0*/  BSYNC B1 ;  /* 0x0000000000017941 */ /* 0x000fea0003800000 */
.L_x_475:
        /* <DEDUP_REMOVED lines=10> */
.L_x_478:
[----:B------:R-:W-:Y:S05]  /*c9a0*/  BSYNC B1 ;  /* 0x0000000000017941 */ /* 0x000fea0003800000 */
.L_x_477:
        /* <DEDUP_REMOVED lines=9> */
.L_x_480:
[----:B------:R-:W-:Y:S05]  /*ca40*/  BSYNC B1 ;  /* 0x0000000000017941 */ /* 0x000fea0003800000 */
.L_x_479:
        /* <DEDUP_REMOVED lines=9> */
.L_x_482:
[----:B------:R-:W-:Y:S05]  /*cae0*/  BSYNC B1 ;  /* 0x0000000000017941 */ /* 0x000fea0003800000 */
.L_x_481:
        /* <DEDUP_REMOVED lines=10> */
.L_x_484:
[----:B------:R-:W-:Y:S05]  /*cb90*/  BSYNC B1 ;  /* 0x0000000000017941 */ /* 0x000fea0003800000 */
.L_x_483:
        /* <DEDUP_REMOVED lines=10> */
.L_x_486:
[----:B------:R-:W-:Y:S05]  /*cc40*/  BSYNC B1 ;  /* 0x0000000000017941 */ /* 0x000fea0003800000 */
.L_x_485:
        /* <DEDUP_REMOVED lines=9> */
.L_x_488:
[----:B------:R-:W-:Y:S05]  /*cce0*/  BSYNC B1 ;  /* 0x0000000000017941 */ /* 0x000fea0003800000 */
.L_x_487:
        /* <DEDUP_REMOVED lines=9> */
.L_x_490:
[----:B------:R-:W-:Y:S05]  /*cd80*/  BSYNC B1 ;  /* 0x0000000000017941 */ /* 0x000fea0003800000 */
.L_x_489:
        /* <DEDUP_REMOVED lines=10> */
.L_x_492:
[----:B------:R-:W-:Y:S05]  /*ce30*/  BSYNC B1 ;  /* 0x0000000000017941 */ /* 0x000fea0003800000 */
.L_x_491:
        /* <DEDUP_REMOVED lines=10> */
.L_x_494:
[----:B------:R-:W-:Y:S05]  /*cee0*/  BSYNC B1 ;  /* 0x0000000000017941 */ /* 0x000fea0003800000 */
.L_x_493:
        /* <DEDUP_REMOVED lines=9> */
.L_x_496:
[----:B------:R-:W-:Y:S05]  /*cf80*/  BSYNC B1 ;  /* 0x0000000000017941 */ /* 0x000fea0003800000 */
.L_x_495:
        /* <DEDUP_REMOVED lines=9> */
.L_x_498:
[----:B------:R-:W-:Y:S05]  /*d020*/  BSYNC B1 ;  /* 0x0000000000017941 */ /* 0x000fea0003800000 */
.L_x_497:
        /* <DEDUP_REMOVED lines=10> */
.L_x_500:
[----:B------:R-:W-:Y:S05]  /*d0d0*/  BSYNC B1 ;  /* 0x0000000000017941 */ /* 0x000fea0003800000 */
.L_x_499:
        /* <DEDUP_REMOVED lines=10> */
.L_x_502:
[----:B------:R-:W-:Y:S05]  /*d180*/  BSYNC B1 ;  /* 0x0000000000017941 */ /* 0x000fea0003800000 */
.L_x_501:
        /* <DEDUP_REMOVED lines=9> */
.L_x_504:
[----:B------:R-:W-:Y:S05]  /*d220*/  BSYNC B1 ;  /* 0x0000000000017941 */ /* 0x000fea0003800000 */
.L_x_503:
        /* <DEDUP_REMOVED lines=9> */
.L_x_506:
[----:B------:R-:W-:Y:S05]  /*d2c0*/  BSYNC B1 ;  /* 0x0000000000017941 */ /* 0x000fea0003800000 */
.L_x_505:
        /* <DEDUP_REMOVED lines=10> */
.L_x_508:
[----:B------:R-:W-:Y:S05]  /*d370*/  BSYNC B1 ;  /* 0x0000000000017941 */ /* 0x000fea0003800000 */
.L_x_507:
        /* <DEDUP_REMOVED lines=10> */
.L_x_510:
[----:B------:R-:W-:Y:S05]  /*d420*/  BSYNC B1 ;  /* 0x0000000000017941 */ /* 0x000fea0003800000 */
.L_x_509:
        /* <DEDUP_REMOVED lines=9> */
.L_x_512:
[----:B------:R-:W-:Y:S05]  /*d4c0*/  BSYNC B1 ;  /* 0x0000000000017941 */ /* 0x000fea0003800000 */
.L_x_511:
        /* <DEDUP_REMOVED lines=9> */
.L_x_514:
[----:B------:R-:W-:Y:S05]  /*d560*/  BSYNC B1 ;  /* 0x0000000000017941 */ /* 0x000fea0003800000 */
.L_x_513:
        /* <DEDUP_REMOVED lines=10> */
.L_x_516:
[----:B------:R-:W-:Y:S05]  /*d610*/  BSYNC B1 ;  /* 0x0000000000017941 */ /* 0x000fea0003800000 */
.L_x_515:
        /* <DEDUP_REMOVED lines=10> */
.L_x_518:
[----:B------:R-:W-:Y:S05]  /*d6c0*/  BSYNC B1 ;  /* 0x0000000000017941 */ /* 0x000fea0003800000 */
.L_x_517:
        /* <DEDUP_REMOVED lines=9> */
.L_x_520:
[----:B------:R-:W-:Y:S05]  /*d760*/  BSYNC B1 ;  /* 0x0000000000017941 */ /* 0x000fea0003800000 */
.L_x_519:
        /* <DEDUP_REMOVED lines=9> */
.L_x_522:
[----:B------:R-:W-:Y:S05]  /*d800*/  BSYNC B1 ;  /* 0x0000000000017941 */ /* 0x000fea0003800000 */
.L_x_521:
        /* <DEDUP_REMOVED lines=10> */
.L_x_524:
[----:B------:R-:W-:Y:S05]  /*d8b0*/  BSYNC B1 ;  /* 0x0000000000017941 */ /* 0x000fea0003800000 */
.L_x_523:
        /* <DEDUP_REMOVED lines=10> */
.L_x_526:
[----:B------:R-:W-:Y:S05]  /*d960*/  BSYNC B1 ;  /* 0x0000000000017941 */ /* 0x000fea0003800000 */
.L_x_525:
        /* <DEDUP_REMOVED lines=9> */
.L_x_528:
[----:B------:R-:W-:Y:S05]  /*da00*/  BSYNC B1 ;  /* 0x0000000000017941 */ /* 0x000fea0003800000 */
.L_x_527:
        /* <DEDUP_REMOVED lines=9> */
.L_x_530:
[----:B------:R-:W-:Y:S05]  /*daa0*/  BSYNC B1 ;  /* 0x0000000000017941 */ /* 0x000fea0003800000 */
.L_x_529:
        /* <DEDUP_REMOVED lines=10> */
.L_x_532:
[----:B------:R-:W-:Y:S05]  /*db50*/  BSYNC B1 ;  /* 0x0000000000017941 */ /* 0x000fea0003800000 */
.L_x_531:
        /* <DEDUP_REMOVED lines=10> */
.L_x_534:
[----:B------:R-:W-:Y:S05]  /*dc00*/  BSYNC B1 ;  /* 0x0000000000017941 */ /* 0x000fea0003800000 */
.L_x_533:
[----:B-----5:R-:W-:Y:S01]  /*dc10*/  HADD2.F32 R3, -RZ, R12.H0_H0 ;  /* 0x2000000cff037230 */ /* 0x020fe20000004100 */
[----:B------:R-:W-:Y:S01]  /*dc20*/  ISETP.GT.AND P0, PT, R0, 0x8, P0 ;  /* 0x000000080000780c */ /* 0x000fe20000704270 */
[----:B------:R-:W-:Y:S03]  /*dc30*/  BSSY B1, `(.L_x_535) ;  /* 0x0000007000017945 */ /* 0x000fe60003800000 */
[----:B012-4-:R-:W-:-:S04]  /*dc40*/  FMUL R10, R3, R16 ;  /* 0x00000010030a7220 */ /* 0x017fc80000400000 */
[----:B------:R-:W-:-:S05]  /*dc50*/  FFMA R10, R149, R2, R10 ;  /* 0x00000002950a7223 */ /* 0x000fca000000000a */
[----:B------:R-:W-:-:S05]  /*dc60*/  F2FP.F16.F32.PACK_AB R10, RZ, R10 ;  /* 0x0000000aff0a723e */ /* 0x000fca00000000ff */
[----:B------:R0:W-:Y:S01]  /*dc70*/  @P3 STG.E.U16 desc[UR36][R4.64+0x3f2], R10 ;  /* 0x0003f20a04003986 */ /* 0x0001e2000c101524 */
[----:B------:R-:W-:Y:S05]  /*dc80*/  @!P0 BRA `(.L_x_536) ;  /* 0x0000000000048947 */ /* 0x000fea0003800000 */
[----:B------:R1:W5:Y:S02]  /*dc90*/  LDG.E.LTC128B.U16 R12, desc[UR36][R8.64+0x3f0] ;  /* 0x0003f024080c7981 */ /* 0x000364000c1e1520 */
.L_x_536:
[----:B------:R-:W-:Y:S05]  /*dca0*/  BSYNC B1 ;  /* 0x0000000000017941 */ /* 0x000fea0003800000 */
.L_x_535:
[----:B-----5:R-:W-:Y:S01]  /*dcb0*/  HADD2.F32 R3, -RZ, R12.H0_H0 ;  /* 0x2000000cff037230 */ /* 0x020fe20000004100 */
[----:B------:R-:W-:Y:S01]  /*dcc0*/  ISETP.GT.AND P1, PT, R0, 0x8, P1 ;  /* 0x000000080000780c */ /* 0x000fe20000f24270 */
[----:B0-----:R-:W-:Y:S01]  /*dcd0*/  @P0 IMAD.MOV.U32 R4, RZ, RZ, R6 ;  /* 0x000000ffff040224 */ /* 0x001fe200078e0006 */
[----:B------:R-:W-:Y:S01]  /*dce0*/  BSSY B1, `(.L_x_537) ;  /* 0x0000008000017945 */ /* 0x000fe20003800000 */
[----:B------:R-:W-:Y:S02]  /*dcf0*/  @P0 IMAD.MOV.U32 R5, RZ, RZ, R7 ;  /* 0x000000ffff050224 */ /* 0x000fe400078e0007 */
[----:B------:R-:W-:-:S04]  /*dd00*/  FMUL R3, R3, R16 ;  /* 0x0000001003037220 */ /* 0x000fc80000400000 */
[----:B------:R-:W-:-:S05]  /*dd10*/  FFMA R3, R150, R2, R3 ;  /* 0x0000000296037223 */ /* 0x000fca0000000003 */
[----:B------:R-:W-:-:S05]  /*dd20*/  F2FP.F16.F32.PACK_AB R3, RZ, R3 ;  /* 0x00000003ff03723e */ /* 0x000fca00000000ff */
[----:B------:R0:W-:Y:S01]  /*dd30*/  @P0 STG.E.U16 desc[UR36][R4.64+0x3f0], R3 ;  /* 0x0003f00304000986 */ /* 0x0001e2000c101524 */
[----:B------:R-:W-:Y:S05]  /*dd40*/  @!P1 BRA `(.L_x_538) ;  /* 0x0000000000049947 */ /* 0x000fea0003800000 */
[----:B------:R2:W5:Y:S02]  /*dd50*/  LDG.E.LTC128B.U16 R12, desc[UR36][R8.64+0x3f2] ;  /* 0x0003f224080c7981 */ /* 0x000564000c1e1520 */
.L_x_538:
[----:B------:R-:W-:Y:S05]  /*dd60*/  BSYNC B1 ;  /* 0x0000000000017941 */ /* 0x000fea0003800000 */
.L_x_537:
[----:B------:R-:W-:Y:S05]  /*dd70*/  @!P1 BRA `(.L_x_539) ;  /* 0x0000005000949947 */ /* 0x000fea0003800000 */
[----:B0----5:R-:W-:-:S05]  /*dd80*/  HADD2.F32 R3, -RZ, R12.H0_H0 ;  /* 0x2000000cff037230 */ /* 0x021fca0000004100 */
[----:B------:R-:W-:-:S04]  /*dd90*/  FMUL R0, R3, R16 ;  /* 0x0000001003007220 */ /* 0x000fc80000400000 */
[----:B------:R-:W-:-:S05]  /*dda0*/  FFMA R0, R151, R2, R0 ;  /* 0x0000000297007223 */ /* 0x000fca0000000000 */
[----:B------:R-:W-:-:S05]  /*ddb0*/  F2FP.F16.F32.PACK_AB R0, RZ, R0 ;  /* 0x00000000ff00723e */ /* 0x000fca00000000ff */
[----:B------:R4:W-:Y:S01]  /*ddc0*/  STG.E.U16 desc[UR36][R6.64+0x3f2], R0 ;  /* 0x0003f20006007986 */ /* 0x0009e2000c101524 */
[----:B------:R-:W-:Y:S05]  /*ddd0*/  BRA `(.L_x_539) ;  /* 0x00000050007c7947 */ /* 0x000fea0003800000 */
.L_x_30:
[----:B------:R-:W2:Y:S01]  /*dde0*/  LDL.LU R8, [R1] ;  /* 0x0000000001087983 */ /* 0x000ea20000300800 */
[----:B------:R-:W-:-:S03]  /*ddf0*/  ULDC.64 UR4, c[0x0][0x5c0] ;  /* 0x0001700000047ab9 */ /* 0x000fc60000000a00 */
[----:B------:R-:W3:Y:S04]  /*de00*/  LDL.LU R9, [R1+0x8] ;  /* 0x0000080001097983 */ /* 0x000ee80000300800 */
[----:B------:R-:W4:Y:S04]  /*de10*/  LDL.LU R155, [R1+0x58] ;  /* 0x00005800019b7983 */ /* 0x000f280000300800 */
        /* <DEDUP_REMOVED lines=49> */
[----:B------:R1:W-:Y:S04]  /*e130*/  STL [R1+0x230], R144 ;  /* 0x0002309001007387 */ /* 0x0003e80000100800 */
[----:B-1----:R-:W4:Y:S04]  /*e140*/  LDL.LU R144, [R1+0x130] ;  /* 0x0001300001907983 */ /* 0x002f280000300800 */
[----:B------:R1:W-:Y:S04]  /*e150*/  STL [R1+0x22c], R145 ;  /* 0x00022c9101007387 */ /* 0x0003e80000100800 */
[----:B-1----:R-:W4:Y:S04]  /*e160*/  LDL.LU R145, [R1+0x134] ;  /* 0x0001340001917983 */ /* 0x002f280000300800 */
        /* <DEDUP_REMOVED lines=44> */
[----:B------:R-:W-:Y:S04]  /*e430*/  STL [R1+0x228], R146 ;  /* 0x0002289201007387 */ /* 0x000fe80000100800 */
[----:B------:R1:W-:Y:S01]  /*e440*/  STL [R1+0x224], R147 ;  /* 0x0002249301007387 */ /* 0x0003e20000100800 */
[----:B--2---:R-:W-:Y:S01]  /*e450*/  FMUL R8, R8, R2 ;  /* 0x0000000208087220 */ /* 0x004fe20000400000 */
[----:B0-----:R-:W-:-:S02]  /*e460*/  LEA R4, P1, R10, UR4, 0x1 ;  /* 0x000000040a047c11 */ /* 0x001fc4000f8208ff */
[----:B-1----:R-:W2:Y:S04]  /*e470*/  LDL.LU R147, [R1+0x128] ;  /* 0x0001280001937983 */ /* 0x002ea80000300800 */
[----:B------:R0:W-:Y:S01]  /*e480*/  STL [R1+0x220], R148 ;  /* 0x0002209401007387 */ /* 0x0001e20000100800 */
[----:B------:R-:W-:Y:S02]  /*e490*/  LEA.HI.X R5, R10, UR5, R5, 0x1, P1 ;  /* 0x000000050a057c11 */ /* 0x000fe400088f0c05 */
[----:B------:R-:W-:Y:S01]  /*e4a0*/  F2FP.F16.F32.PACK_AB R8, RZ, R8 ;  /* 0x00000008ff08723e */ /* 0x000fe200000000ff */
[----:B0-----:R-:W2:Y:S04]  /*e4b0*/  LDL.LU R148, [R1+0x12c] ;  /* 0x00012c0001947983 */ /* 0x001ea80000300800 */
[----:B------:R0:W-:Y:S04]  /*e4c0*/  STL [R1+0x21c], R149 ;  /* 0x00021c9501007387 */ /* 0x0001e80000100800 */
[----:B0-----:R-:W2:Y:S04]  /*e4d0*/  LDL.LU R149, [R1+0x138] ;  /* 0x0001380001957983 */ /* 0x001ea80000300800 */
[----:B------:R0:W-:Y:S04]  /*e4e0*/  STL [R1+0x218], R150 ;  /* 0x0002189601007387 */ /* 0x0001e80000100800 */
[----:B0-----:R-:W2:Y:S04]  /*e4f0*/  LDL.LU R150, [R1+0x13c] ;  /* 0x00013c0001967983 */ /* 0x001ea80000300800 */
[----:B------:R0:W-:Y:S04]  /*e500*/  STL [R1+0x214], R151 ;  /* 0x0002149701007387 */ /* 0x0001e80000100800 */
[----:B------:R-:W-:Y:S04]  /*e510*/  @P2 STG.E.U16 desc[UR36][R4.64], R8 ;  /* 0x0000000804002986 */ /* 0x000fe8000c101524 */
[----:B0-----:R-:W2:Y:S04]  /*e520*/  LDL.LU R151, [R1+0x140] ;  /* 0x0001400001977983 */ /* 0x001ea80000300800 */
[----:B------:R0:W-:Y:S04]  /*e530*/  STL [R1+0x210], R17 ;  /* 0x0002101101007387 */ /* 0x0001e80000100800 */
[----:B0-----:R-:W2:Y:S04]  /*e540*/  LDL.LU R17, [R1+0x144] ;  /* 0x0001440001117983 */ /* 0x001ea80000300800 */
[----:B------:R0:W-:Y:S04]  /*e550*/  STL [R1+0x20c], R16 ;  /* 0x00020c1001007387 */ /* 0x0001e80000100800 */
[----:B0-----:R-:W2:Y:S04]  /*e560*/  LDL.LU R16, [R1+0x148] ;  /* 0x0001480001107983 */ /* 0x001ea80000300800 */
[----:B------:R-:W2:Y:S04]  /*e570*/  LDL.LU R11, [R1+0x84] ;  /* 0x00008400010b7983 */ /* 0x000ea80000300800 */
[----:B------:R-:W4:Y:S01]  /*e580*/  LDL.LU R8, [R1+0x4] ;  /* 0x0000040001087983 */ /* 0x000f220000300800 */
[----:B------:R-:W-:Y:S01]  /*e590*/  ISETP.GT.AND P1, PT, R3, 0x1, PT ;  /* 0x000000010300780c */ /* 0x000fe20003f24270 */
[----:B---3--:R-:W-:-:S03]  /*e5a0*/  FMUL R9, R9, R2 ;  /* 0x0000000209097220 */ /* 0x008fc60000400000 */
[C---:B------:R-:W-:Y:S02]  /*e5b0*/  ISETP.GT.AND P2, PT, R0.reuse, RZ, P1 ;  /* 0x000000ff0000720c */ /* 0x040fe40000f44270 */
[----:B------:R-:W-:Y:S02]  /*e5c0*/  ISETP.GT.AND P0, PT, R0, 0x8, P0 ;  /* 0x000000080000780c */ /* 0x000fe40000704270 */
[----:B------:R-:W-:Y:S01]  /*e5d0*/  SHF.L.U64.HI R7, R6, 0x4, R7 ;  /* 0x0000000406077819 */ /* 0x000fe20000010207 */
[----:B----4-:R-:W-:-:S05]  /*e5e0*/  FMUL R8, R8, R2 ;  /* 0x0000000208087220 */ /* 0x010fca0000400000 */
[----:B------:R-:W-:-:S04]  /*e5f0*/  F2FP.F16.F32.PACK_AB R8, RZ, R8 ;  /* 0x00000008ff08723e */ /* 0x000fc800000000ff */
[----:B------:R-:W-:Y:S02]  /*e600*/  PRMT R10, R8, 0x7610, R10 ;  /* 0x00007610080a7816 */ /* 0x000fe4000000000a */
[----:B------:R-:W-:Y:S02]  /*e610*/  F2FP.F16.F32.PACK_AB R8, RZ, R9 ;  /* 0x00000009ff08723e */ /* 0x000fe400000000ff */
[----:B------:R-:W3:Y:S04]  /*e620*/  LDL.LU R9, [R1+0x50] ;  /* 0x0000500001097983 */ /* 0x000ee80000300800 */
[----:B------:R0:W-:Y:S01]  /*e630*/  @P2 STG.E.U16 desc[UR36][R4.64+0x2], R10 ;  /* 0x0000020a04002986 */ /* 0x0001e2000c101524 */
[----:B------:R-:W-:-:S05]  /*e640*/  LEA R6, P2, R6, R4, 0x4 ;  /* 0x0000000406067211 */ /* 0x000fca00078420ff */
[----:B------:R-:W-:-:S05]  /*e650*/  IMAD.X R7, R7, 0x1, R5, P2 ;  /* 0x0000000107077824 */ /* 0x000fca00010e0605 */
[----:B------:R1:W-:Y:S04]  /*e660*/  @P0 STG.E.U16 desc[UR36][R6.64], R8 ;  /* 0x0000000806000986 */ /* 0x0003e8000c101524 */
[----:B0-----:R-:W4:Y:S04]  /*e670*/  LDL.LU R10, [R1+0x80] ;  /* 0x00008000010a7983 */ /* 0x001f280000300800 */
[----:B-1----:R-:W2:Y:S01]  /*e680*/  LDL.LU R8, [R1+0xc] ;  /* 0x00000c0001087983 */ /* 0x002ea20000300800 */
[----:B------:R-:W-:Y:S01]  /*e690*/  ISETP.GT.AND P0, PT, R0, 0x8, P1 ;  /* 0x000000080000780c */ /* 0x000fe20000f04270 */
[----:B--2---:R-:W-:-:S05]  /*e6a0*/  FMUL R8, R8, R2 ;  /* 0x0000000208087220 */ /* 0x004fca0000400000 */
[----:B------:R-:W-:-:S07]  /*e6b0*/  F2FP.F16.F32.PACK_AB R8, RZ, R8 ;  /* 0x00000008ff08723e */ /* 0x000fce00000000ff */
[----:B------:R0:W-:Y:S04]  /*e6c0*/  @P0 STG.E.U16 desc[UR36][R6.64+0x2], R8 ;  /* 0x0000020806000986 */ /* 0x0001e8000c101524 */
[----:B0-----:R-:W2:Y:S01]  /*e6d0*/  LDL.LU R8, [R1+0x10] ;  /* 0x0000100001087983 */ /* 0x001ea20000300800 */
[----:B------:R-:W-:-:S04]  /*e6e0*/  ISETP.GT.AND P0, PT, R3, 0x8, PT ;  /* 0x000000080300780c */ /* 0x000fc80003f04270 */
[----:B------:R-:W-:Y:S01]  /*e6f0*/  ISETP.GT.AND P1, PT, R0, RZ, P0 ;  /* 0x000000ff0000720c */ /* 0x000fe20000724270 */
        /* <DEDUP_REMOVED lines=10> */
[----:B------:R-:W-:Y:S01]  /*e7a0*/  ISETP.GT.AND P0, PT, R0, 0x8, P0 ;  /* 0x000000080000780c */ /* 0x000fe20000704270 */
        /* <DEDUP_REMOVED lines=75> */
[----:B------:R-:W-:Y:S01]  /*ec60*/  ISETP.GT.AND P1, PT, R3, 0x28, PT ;  /* 0x000000280300780c */ /* 0x000fe20003f24270 */
[-C--:B---3--:R-:W-:Y:S01]  /*ec70*/  FMUL R9, R9, R2.reuse ;  /* 0x0000000209097220 */ /* 0x088fe20000400000 */
[----:B------:R-:W-:Y:S01]  /*ec80*/  ISETP.GT.AND P3, PT, R3, 0x29, PT ;  /* 0x000000290300780c */ /* 0x000fe20003f64270 */
[-C--:B------:R-:W-:Y:S01]  /*ec90*/  FMUL R155, R155, R2.reuse ;  /* 0x000000029b9b7220 */ /* 0x080fe20000400000 */
[----:B------:R-:W-:Y:S01]  /*eca0*/  ISETP.GT.AND P0, PT, R0, RZ, P1 ;  /* 0x000000ff0000720c */ /* 0x000fe20000f04270 */
[-C--:B------:R-:W-:Y:S01]  /*ecb0*/  FMUL R154, R154, R2.reuse ;  /* 0x000000029a9a7220 */ /* 0x080fe20000400000 */
[----:B------:R-:W-:Y:S01]  /*ecc0*/  ISETP.GT.AND P2, PT, R0, RZ, P3 ;  /* 0x000000ff0000720c */ /* 0x000fe20001f44270 */
[-C--:B------:R-:W-:Y:S01]  /*ecd0*/  FMUL R153, R153, R2.reuse ;  /* 0x0000000299997220 */ /* 0x080fe20000400000 */
[----:B------:R-:W-:Y:S01]  /*ece0*/  F2FP.F16.F32.PACK_AB R9, RZ, R9 ;  /* 0x00000009ff09723e */ /* 0x000fe200000000ff */
[-C--:B------:R-:W-:Y:S01]  /*ecf0*/  FMUL R152, R152, R2.reuse ;  /* 0x0000000298987220 */ /* 0x080fe20000400000 */
[-C--:B------:R-:W-:Y:S01]  /*ed00*/  FMUL R23, R23, R2.reuse ;  /* 0x0000000217177220 */ /* 0x080fe20000400000 */
[-C--:B------:R-:W-:Y:S01]  /*ed10*/  FMUL R22, R22, R2.reuse ;  /* 0x0000000216167220 */ /* 0x080fe20000400000 */
[----:B------:R-:W-:Y:S01]  /*ed20*/  PRMT R146, R9, 0x7610, R146 ;  /* 0x0000761009927816 */ /* 0x000fe20000000092 */
[-C--:B------:R-:W-:Y:S01]  /*ed30*/  FMUL R21, R21, R2.reuse ;  /* 0x0000000215157220 */ /* 0x080fe20000400000 */
[----:B------:R-:W-:Y:S01]  /*ed40*/  ISETP.GT.AND P1, PT, R0, 0x8, P1 ;  /* 0x000000080000780c */ /* 0x000fe20000f24270 */
[-C--:B------:R-:W-:Y:S01]  /*ed50*/  FMUL R20, R20, R2.reuse ;  /* 0x0000000214147220 */ /* 0x080fe20000400000 */
[-C--:B------:R-:W-:Y:S01]  /*ed60*/  FMUL R19, R19, R2.reuse ;  /* 0x0000000213137220 */ /* 0x080fe20000400000 */
[----:B------:R-:W-:Y:S01]  /*ed70*/  @P0 STG.E.U16 desc[UR36][R4.64+0x50], R146 ;  /* 0x0000509204000986 */ /* 0x000fe2000c101524 */
[----:B------:R-:W-:Y:S01]  /*ed80*/  ISETP.GT.AND P3, PT, R0, 0x8, P3 ;  /* 0x000000080000780c */ /* 0x000fe20001f64270 */
[-C--:B------:R-:W-:Y:S01]  /*ed90*/  FMUL R18, R18, R2.reuse ;  /* 0x0000000212127220 */ /* 0x080fe20000400000 */
[----:B------:R-:W-:Y:S01]  /*eda0*/  ISETP.GT.AND P0, PT, R3, 0x31, PT ;  /* 0x000000310300780c */ /* 0x000fe20003f04270 */
[-C--:B----4-:R-:W-:Y:S01]  /*edb0*/  FMUL R10, R10, R2.reuse ;  /* 0x000000020a0a7220 */ /* 0x090fe20000400000 */
[----:B------:R-:W-:Y:S01]  /*edc0*/  F2FP.F16.F32.PACK_AB R155, RZ, R155 ;  /* 0x0000009bff9b723e */ /* 0x000fe200000000ff */
[-C--:B------:R-:W-:Y:S01]  /*edd0*/  FMUL R11, R11, R2.reuse ;  /* 0x000000020b0b7220 */ /* 0x080fe20000400000 */
[----:B------:R-:W-:Y:S01]  /*ede0*/  ISETP.GT.AND P4, PT, R0, RZ, P0 ;  /* 0x000000ff0000720c */ /* 0x000fe20000784270 */
[----:B------:R-:W-:Y:S01]  /*edf0*/  FMUL R12, R12, R2 ;  /* 0x000000020c0c7220 */ /* 0x000fe20000400000 */
[----:B------:R-:W-:Y:S01]  /*ee00*/  F2FP.F16.F32.PACK_AB R154, RZ, R154 ;  /* 0x0000009aff9a723e */ /* 0x000fe200000000ff */
[-C--:B------:R-:W-:Y:S01]  /*ee10*/  FMUL R13, R13, R2.reuse ;  /* 0x000000020d0d7220 */ /* 0x080fe20000400000 */
[----:B------:R-:W-:Y:S01]  /*ee20*/  F2FP.F16.F32.PACK_AB R153, RZ, R153 ;  /* 0x00000099ff99723e */ /* 0x000fe200000000ff */
        /* <DEDUP_REMOVED lines=14> */
[----:B------:R-:W3:Y:S01]  /*ef10*/  LDL.LU R144, [R1+0x230] ;  /* 0x0002300001907983 */ /* 0x000ee20000300800 */
[----:B------:R-:W-:Y:S01]  /*ef20*/  F2FP.F16.F32.PACK_AB R10, RZ, R10 ;  /* 0x0000000aff0a723e */ /* 0x000fe200000000ff */
[----:B------:R-:W-:Y:S01]  /*ef30*/  FMUL R237, R145, R2 ;  /* 0x0000000291ed7220 */ /* 0x000fe20000400000 */
[----:B------:R-:W-:Y:S01]  /*ef40*/  F2FP.F16.F32.PACK_AB R14, RZ, R14 ;  /* 0x0000000eff0e723e */ /* 0x000fe200000000ff */
[----:B------:R-:W4:Y:S01]  /*ef50*/  LDL.LU R145, [R1+0x22c] ;  /* 0x00022c0001917983 */ /* 0x000f220000300800 */
[----:B------:R-:W-:Y:S01]  /*ef60*/  F2FP.F16.F32.PACK_AB R15, RZ, R15 ;  /* 0x0000000fff0f723e */ /* 0x000fe200000000ff */
[----:B------:R-:W-:Y:S01]  /*ef70*/  FMUL R207, R207, R2 ;  /* 0x00000002cfcf7220 */ /* 0x000fe20000400000 */
[----:B------:R-:W-:Y:S01]  /*ef80*/  F2FP.F16.F32.PACK_AB R203, RZ, R203 ;  /* 0x000000cbffcb723e */ /* 0x000fe200000000ff */
[----:B------:R-:W3:Y:S01]  /*ef90*/  LDL.LU R9, [R1+0x1f8] ;  /* 0x0001f80001097983 */ /* 0x000ee20000300800 */
[----:B------:R-:W-:Y:S01]  /*efa0*/  F2FP.F16.F32.PACK_AB R200, RZ, R200 ;  /* 0x000000c8ffc8723e */ /* 0x000fe200000000ff */
[-C--:B------:R-:W-:Y:S01]  /*efb0*/  FMUL R206, R206, R2.reuse ;  /* 0x00000002cece7220 */ /* 0x080fe20000400000 */
[----:B------:R-:W-:Y:S01]  /*efc0*/  F2FP.F16.F32.PACK_AB R201, RZ, R201 ;  /* 0x000000c9ffc9723e */ /* 0x000fe200000000ff */
[-C--:B------:R-:W-:Y:S01]  /*efd0*/  FMUL R204, R204, R2.reuse ;  /* 0x00000002cccc7220 */ /* 0x080fe20000400000 */
[----:B------:R-:W-:Y:S01]  /*efe0*/  F2FP.F16.F32.PACK_AB R207, RZ, R207 ;  /* 0x000000cfffcf723e */ /* 0x000fe200000000ff */
[----:B------:R-:W-:Y:S01]  /*eff0*/  FMUL R205, R205, R2 ;  /* 0x00000002cdcd7220 */ /* 0x000fe20000400000 */
[----:B------:R-:W-:Y:S01]  /*f000*/  F2FP.F16.F32.PACK_AB R206, RZ, R206 ;  /* 0x000000ceffce723e */ /* 0x000fe200000000ff */
[----:B------:R-:W-:Y:S01]  /*f010*/  FMUL R211, R211, R2 ;  /* 0x00000002d3d37220 */ /* 0x000fe20000400000 */
        /* <DEDUP_REMOVED lines=53> */
[-C--:B------:R-:W-:Y:S01]  /*f370*/  FMUL R233, R233, R2.reuse ;  /* 0x00000002e9e97220 */ /* 0x080fe20000400000 */
[-C--:B------:R-:W-:Y:S01]  /*f380*/  FMUL R147, R147, R2.reuse ;  /* 0x0000000293937220 */ /* 0x080fe20000400000 */
[-C--:B------:R-:W-:Y:S01]  /*f390*/  FMUL R148, R148, R2.reuse ;  /* 0x0000000294947220 */ /* 0x080fe20000400000 */
[-C--:B--2---:R-:W-:Y:S01]  /*f3a0*/  FMUL R8, R8, R2.reuse ;  /* 0x0000000208087220 */ /* 0x084fe20000400000 */
[----:B------:R-:W-:Y:S01]  /*f3b0*/  FMUL R149, R149, R2 ;  /* 0x0000000295957220 */ /* 0x000fe20000400000 */
[----:B------:R-:W-:Y:S01]  /*f3c0*/  F2FP.F16.F32.PACK_AB R236, RZ, R236 ;  /* 0x000000ecffec723e */ /* 0x000fe200000000ff */
[-C--:B------:R-:W-:Y:S01]  /*f3d0*/  FMUL R150, R150, R2.reuse ;  /* 0x0000000296967220 */ /* 0x080fe20000400000 */
[----:B------:R-:W-:Y:S01]  /*f3e0*/  F2FP.F16.F32.PACK_AB R237, RZ, R237 ;  /* 0x000000edffed723e */ /* 0x000fe200000000ff */
[----:B------:R-:W-:Y:S01]  /*f3f0*/  FMUL R151, R151, R2 ;  /* 0x0000000297977220 */ /* 0x000fe20000400000 */
[----:B------:R-:W-:Y:S01]  /*f400*/  F2FP.F16.F32.PACK_AB R8, RZ, R8 ;  /* 0x00000008ff08723e */ /* 0x000fe200000000ff */
[-C--:B------:R-:W-:Y:S01]  /*f410*/  FMUL R17, R17, R2.reuse ;  /* 0x0000000211117220 */ /* 0x080fe20000400000 */
[-C--:B------:R-:W-:Y:S01]  /*f420*/  FMUL R16, R16, R2.reuse ;  /* 0x0000000210107220 */ /* 0x080fe20000400000 */
[-C--:B------:R-:W-:Y:S01]  /*f430*/  FMUL R156, R156, R2.reuse ;  /* 0x000000029c9c7220 */ /* 0x080fe20000400000 */
[-C--:B------:R-:W-:Y:S01]  /*f440*/  FMUL R157, R157, R2.reuse ;  /* 0x000000029d9d7220 */ /* 0x080fe20000400000 */
[----:B------:R0:W-:Y:S01]  /*f450*/  @P2 STG.E.U16 desc[UR36][R4.64+0x52], R8 ;  /* 0x0000520804002986 */ /* 0x0001e2000c101524 */
[----:B------:R-:W-:Y:S01]  /*f460*/  ISETP.GT.AND P2, PT, R3, 0x30, PT ;  /* 0x000000300300780c */ /* 0x000fe20003f44270 */
[-C--:B------:R-:W-:Y:S01]  /*f470*/  FMUL R158, R158, R2.reuse ;  /* 0x000000029e9e7220 */ /* 0x080fe20000400000 */
[-C--:B------:R-:W-:Y:S01]  /*f480*/  FMUL R159, R159, R2.reuse ;  /* 0x000000029f9f7220 */ /* 0x080fe20000400000 */
[----:B------:R-:W-:Y:S01]  /*f490*/  FMUL R160, R160, R2 ;  /* 0x00000002a0a07220 */ /* 0x000fe20000400000 */
[C---:B------:R-:W-:Y:S01]  /*f4a0*/  ISETP.GT.AND P5, PT, R0.reuse, RZ, P2 ;  /* 0x000000ff0000720c */ /* 0x040fe200017a4270 */
[----:B------:R-:W-:Y:S01]  /*f4b0*/  @P1 STG.E.U16 desc[UR36][R6.64+0x50], R155 ;  /* 0x0000509b06001986 */ /* 0x000fe2000c101524 */
[----:B------:R-:W-:-:S02]  /*f4c0*/  ISETP.GT.AND P1, PT, R0, 0x8, P2 ;  /* 0x000000080000780c */ /* 0x000fc40001724270 */
[C---:B------:R-:W-:Y:S01]  /*f4d0*/  ISETP.GT.AND P2, PT, R3.reuse, 0x38, PT ;  /* 0x000000380300780c */ /* 0x040fe20003f44270 */
[----:B------:R-:W-:Y:S01]  /*f4e0*/  @P3 STG.E.U16 desc[UR36][R6.64+0x52], R154 ;  /* 0x0000529a06003986 */ /* 0x000fe2000c101524 */
[----:B------:R-:W-:Y:S02]  /*f4f0*/  ISETP.GT.AND P3, PT, R0, 0x8, P0 ;  /* 0x000000080000780c */ /* 0x000fe40000764270 */
[----:B------:R-:W-:Y:S01]  /*f500*/  ISETP.GT.AND P0, PT, R3, 0x39, PT ;  /* 0x000000390300780c */ /* 0x000fe20003f04270 */
[-C--:B------:R-:W-:Y:S01]  /*f510*/  FMUL R161, R161, R2.reuse ;  /* 0x00000002a1a17220 */ /* 0x080fe20000400000 */
[-C--:B------:R-:W-:Y:S01]  /*f520*/  FMUL R162, R162, R2.reuse ;  /* 0x00000002a2a27220 */ /* 0x080fe20000400000 */
[-C--:B------:R-:W-:Y:S01]  /*f530*/  FMUL R163, R163, R2.reuse ;  /* 0x00000002a3a37220 */ /* 0x080fe20000400000 */
[----:B------:R-:W-:Y:S01]  /*f540*/  FMUL R164, R164, R2 ;  /* 0x00000002a4a47220 */ /* 0x000fe20000400000 */
[----:B------:R-:W-:Y:S01]  /*f550*/  @P5 STG.E.U16 desc[UR36][R4.64+0x60], R153 ;  /* 0x0000609904005986 */ /* 0x000fe2000c101524 */
[----:B------:R-:W-:-:S03]  /*f560*/  ISETP.GT.AND P5, PT, R0, RZ, P2 ;  /* 0x000000ff0000720c */ /* 0x000fc600017a4270 */
[----:B------:R-:W-:Y:S01]  /*f570*/  @P4 STG.E.U16 desc[UR36][R4.64+0x62], R152 ;  /* 0x0000629804004986 */ /* 0x000fe2000c101524 */
[----:B------:R-:W-:-:S03]  /*f580*/  ISETP.GT.AND P4, PT, R0, RZ, P0 ;  /* 0x000000ff0000720c */ /* 0x000fc60000784270 */
[----:B------:R-:W-:Y:S01]  /*f590*/  @P1 STG.E.U16 desc[UR36][R6.64+0x60], R23 ;  /* 0x0000601706001986 */ /* 0x000fe2000c101524 */
[C---:B------:R-:W-:Y:S02]  /*f5a0*/  ISETP.GT.AND P1, PT, R0.reuse, 0x8, P2 ;  /* 0x000000080000780c */ /* 0x040fe40001724270 */
[C---:B------:R-:W-:Y:S01]  /*f5b0*/  ISETP.GT.AND P2, PT, R3.reuse, 0x40, PT ;  /* 0x000000400300780c */ /* 0x040fe20003f44270 */
[----:B------:R-:W-:Y:S01]  /*f5c0*/  @P3 STG.E.U16 desc[UR36][R6.64+0x62], R22 ;  /* 0x0000621606003986 */ /* 0x000fe2000c101524 */
[C---:B------:R-:W-:Y:S02]  /*f5d0*/  ISETP.GT.AND P3, PT, R0.reuse, 0x8, P0 ;  /* 0x000000080000780c */ /* 0x040fe40000764270 */
[----:B------:R-:W-:Y:S01]  /*f5e0*/  ISETP.GT.AND P0, PT, R3, 0x41, PT ;  /* 0x000000410300780c */ /* 0x000fe20003f04270 */
[----:B------:R-:W-:Y:S01]  /*f5f0*/  @P5 STG.E.U16 desc[UR36][R4.64+0x70], R21 ;  /* 0x0000701504005986 */ /* 0x000fe2000c101524 */
[----:B------:R-:W-:-:S03]  /*f600*/  ISETP.GT.AND P5, PT, R0, RZ, P2 ;  /* 0x000000ff0000720c */ /* 0x000fc600017a4270 */
[----:B------:R-:W-:Y:S01]  /*f610*/  @P4 STG.E.U16 desc[UR36][R4.64+0x72], R20 ;  /* 0x0000721404004986 */ /* 0x000fe2000c101524 */
[C---:B------:R-:W-:Y:S02]  /*f620*/  ISETP.GT.AND P4, PT, R0.reuse, RZ, P0 ;  /* 0x000000ff0000720c */ /* 0x040fe40000784270 */
[----:B0-----:R-:W-:Y:S01]  /*f630*/  F2FP.F16.F32.PACK_AB R8, RZ, R11 ;  /* 0x0000000bff08723e */ /* 0x001fe200000000ff */
[----:B------:R-:W-:Y:S01]  /*f640*/  @P1 STG.E.U16 desc[UR36][R6.64+0x70], R19 ;  /* 0x0000701306001986 */ /* 0x000fe2000c101524 */
[C---:B------:R-:W-:Y:S02]  /*f650*/  ISETP.GT.AND P1, PT, R0.reuse, 0x8, P2 ;  /* 0x000000080000780c */ /* 0x040fe40001724270 */
[C---:B------:R-:W-:Y:S01]  /*f660*/  ISETP.GT.AND P2, PT, R3.reuse, 0x48, PT ;  /* 0x000000480300780c */ /* 0x040fe20003f44270 */
[----:B------:R-:W-:Y:S01]  /*f670*/  @P3 STG.E.U16 desc[UR36][R6.64+0x72], R18 ;  /* 0x0000721206003986 */ /* 0x000fe2000c101524 */
[C---:B------:R-:W-:Y:S02]  /*f680*/  ISETP.GT.AND P3, PT, R0.reuse, 0x8, P0 ;  /* 0x000000080000780c */ /* 0x040fe40000764270 */
[----:B------:R-:W-:Y:S01]  /*f690*/  ISETP.GT.AND P0, PT, R3, 0x49, PT ;  /* 0x000000490300780c */ /* 0x000fe20003f04270 */
[----:B------:R0:W-:Y:S01]  /*f6a0*/  @P5 STG.E.U16 desc[UR36][R4.64+0x80], R10 ;  /* 0x0000800a04005986 */ /* 0x0001e2000c101524 */
[----:B------:R-:W-:-:S03]  /*f6b0*/  ISETP.GT.AND P5, PT, R0, RZ, P2 ;  /* 0x000000ff0000720c */ /* 0x000fc600017a4270 */
[----:B------:R1:W-:Y:S01]  /*f6c0*/  @P4 STG.E.U16 desc[UR36][R4.64+0x82], R8 ;  /* 0x0000820804004986 */ /* 0x0003e2000c101524 */
[----:B------:R-:W-:Y:S01]  /*f6d0*/  ISETP.GT.AND P4, PT, R0, RZ, P0 ;  /* 0x000000ff0000720c */ /* 0x000fe20000784270 */
[-C--:B------:R-:W-:Y:S01]  /*f6e0*/  FMUL R165, R165, R2.reuse ;  /* 0x00000002a5a57220 */ /* 0x080fe20000400000 */
[-C--:B------:R-:W-:Y:S01]  /*f6f0*/  FMUL R166, R166, R2.reuse ;  /* 0x00000002a6a67220 */ /* 0x080fe20000400000 */
[-C--:B------:R-:W-:Y:S01]  /*f700*/  FMUL R167, R167, R2.reuse ;  /* 0x00000002a7a77220 */ /* 0x080fe20000400000 */
[-C--:B------:R-:W-:Y:S01]  /*f710*/  FMUL R168, R168, R2.reuse ;  /* 0x00000002a8a87220 */ /* 0x080fe20000400000 */
[-C--:B------:R-:W-:Y:S01]  /*f720*/  FMUL R169, R169, R2.reuse ;  /* 0x00000002a9a97220 */ /* 0x080fe20000400000 */
[----:B------:R-:W-:Y:S01]  /*f730*/  FMUL R170, R170, R2 ;  /* 0x00000002aaaa7220 */ /* 0x000fe20000400000 */
[----:B0-----:R-:W-:Y:S01]  /*f740*/  F2FP.F16.F32.PACK_AB R10, RZ, R12 ;  /* 0x0000000cff0a723e */ /* 0x001fe200000000ff */
[-C--:B------:R-:W-:Y:S01]  /*f750*/  FMUL R171, R171, R2.reuse ;  /* 0x00000002abab7220 */ /* 0x080fe20000400000 */
[-C--:B------:R-:W-:Y:S01]  /*f760*/  FMUL R172, R172, R2.reuse ;  /* 0x00000002acac7220 */ /* 0x080fe20000400000 */
[----:B------:R-:W-:Y:S01]  /*f770*/  FMUL R173, R173, R2 ;  /* 0x00000002adad7220 */ /* 0x000fe20000400000 */
[----:B-1----:R-:W-:Y:S01]  /*f780*/  F2FP.F16.F32.PACK_AB R8, RZ, R13 ;  /* 0x0000000dff08723e */ /* 0x002fe200000000ff */
[----:B------:R-:W-:Y:S01]  /*f790*/  @P1 STG.E.U16 desc[UR36][R6.64+0x80], R10 ;  /* 0x0000800a06001986 */ /* 0x000fe2000c101524 */
[----:B------:R-:W-:-:S02]  /*f7a0*/  ISETP.GT.AND P1, PT, R0, 0x8, P2 ;  /* 0x000000080000780c */ /* 0x000fc40001724270 */
[C---:B------:R-:W-:Y:S01]  /*f7b0*/  ISETP.GT.AND P2, PT, R3.reuse, 0x50, PT ;  /* 0x000000500300780c */ /* 0x040fe20003f44270 */
[----:B------:R0:W-:Y:S01]  /*f7c0*/  @P3 STG.E.U16 desc[UR36][R6.64+0x82], R8 ;  /* 0x0000820806003986 */ /* 0x0001e2000c101524 */
        /* <DEDUP_REMOVED lines=10> */
[----:B------:R0:W-:Y:S01]  /*f870*/  @P3 STG.E.U16 desc[UR36][R6.64+0x92], R8 ;  /* 0x0000920806003986 */ /* 0x0001e2000c101524 */
[C---:B------:R-:W-:Y:S02]  /*f880*/  ISETP.GT.AND P3, PT, R0.reuse, 0x8, P0 ;  /* 0x000000080000780c */ /* 0x040fe40000764270 */
[----:B------:R-:W-:Y:S01]  /*f890*/  ISETP.GT.AND P0, PT, R3, 0x59, PT ;  /* 0x000000590300780c */ /* 0x000fe20003f04270 */
        /* <DEDUP_REMOVED lines=74> */
[----:B------:R-:W-:Y:S01]  /*fd40*/  F2FP.F16.F32.PACK_AB R234, RZ, R234 ;  /* 0x000000eaffea723e */ /* 0x000fe200000000ff */
[----:B------:R-:W-:Y:S01]  /*fd50*/  @P1 STG.E.U16 desc[UR36][R6.64+0x110], R235 ;  /* 0x000110eb06001986 */ /* 0x000fe2000c101524 */
[----:B------:R-:W-:Y:S02]  /*fd60*/  F2FP.F16.F32.PACK_AB R232, RZ, R232 ;  /* 0x000000e8ffe8723e */ /* 0x000fe400000000ff */
[----:B------:R-:W-:Y:S01]  /*fd70*/  F2FP.F16.F32.PACK_AB R233, RZ, R233 ;  /* 0x000000e9ffe9723e */ /* 0x000fe200000000ff */
[----:B------:R-:W-:Y:S01]  /*fd80*/  @P3 STG.E.U16 desc[UR36][R6.64+0x112], R234 ;  /* 0x000112ea06003986 */ /* 0x000fe2000c101524 */
[----:B------:R-:W-:Y:S02]  /*fd90*/  ISETP.GT.AND P1, PT, R0, 0x8, P2 ;  /* 0x000000080000780c */ /* 0x000fe40001724270 */
[----:B------:R-:W-:Y:S01]  /*fda0*/  ISETP.GT.AND P2, PT, R3, 0x98, PT ;  /* 0x000000980300780c */ /* 0x000fe20003f44270 */
[-C--:B------:R-:W-:Y:S01]  /*fdb0*/  FMUL R174, R174, R2.reuse ;  /* 0x00000002aeae7220 */ /* 0x080fe20000400000 */
[C---:B------:R-:W-:Y:S01]  /*fdc0*/  ISETP.GT.AND P3, PT, R0.reuse, 0x8, P0 ;  /* 0x000000080000780c */ /* 0x040fe20000764270 */
[----:B------:R-:W-:Y:S01]  /*fdd0*/  FMUL R175, R175, R2 ;  /* 0x00000002afaf7220 */ /* 0x000fe20000400000 */
[----:B------:R-:W-:Y:S01]  /*fde0*/  ISETP.GT.AND P0, PT, R3, 0x99, PT ;  /* 0x000000990300780c */ /* 0x000fe20003f04270 */
[----:B------:R-:W-:Y:S01]  /*fdf0*/  @P5 STG.E.U16 desc[UR36][R4.64+0x120], R232 ;  /* 0x000120e804005986 */ /* 0x000fe2000c101524 */
[----:B------:R-:W-:-:S03]  /*fe00*/  ISETP.GT.AND P5, PT, R0, RZ, P2 ;  /* 0x000000ff0000720c */ /* 0x000fc600017a4270 */
[----:B------:R-:W-:Y:S01]  /*fe10*/  @P4 STG.E.U16 desc[UR36][R4.64+0x122], R233 ;  /* 0x000122e904004986 */ /* 0x000fe2000c101524 */
[----:B------:R-:W-:Y:S02]  /*fe20*/  ISETP.GT.AND P4, PT, R0, RZ, P0 ;  /* 0x000000ff0000720c */ /* 0x000fe40000784270 */
[----:B0-----:R-:W-:Y:S01]  /*fe30*/  F2FP.F16.F32.PACK_AB R8, RZ, R147 ;  /* 0x00000093ff08723e */ /* 0x001fe200000000ff */
[----:B------:R-:W-:Y:S01]  /*fe40*/  FMUL R176, R176, R2 ;  /* 0x00000002b0b07220 */ /* 0x000fe20000400000 */
[----:B------:R-:W-:Y:S01]  /*fe50*/  F2FP.F16.F32.PACK_AB R10, RZ, R148 ;  /* 0x00000094ff0a723e */ /* 0x000fe200000000ff */
[-C--:B------:R-:W-:Y:S01]  /*fe60*/  FMUL R177, R177, R2.reuse ;  /* 0x00000002b1b17220 */ /* 0x080fe20000400000 */
[----:B------:R-:W-:Y:S01]  /*fe70*/  FMUL R178, R178, R2 ;  /* 0x00000002b2b27220 */ /* 0x000fe20000400000 */
[----:B------:R0:W-:Y:S01]  /*fe80*/  @P1 STG.E.U16 desc[UR36][R6.64+0x120], R8 ;  /* 0x0001200806001986 */ /* 0x0001e2000c101524 */
[C---:B------:R-:W-:Y:S02]  /*fe90*/  ISETP.GT.AND P1, PT, R0.reuse, 0x8, P2 ;  /* 0x000000080000780c */ /* 0x040fe40001724270 */
[----:B------:R-:W-:Y:S01]  /*fea0*/  ISETP.GT.AND P2, PT, R3, 0xa0, PT ;  /* 0x000000a00300780c */ /* 0x000fe20003f44270 */
[----:B------:R1:W-:Y:S01]  /*feb0*/  @P3 STG.E.U16 desc[UR36][R6.64+0x122], R10 ;  /* 0x0001220a06003986 */ /* 0x0003e2000c101524 */
[----:B------:R-:W-:-:S02]  /*fec0*/  ISETP.GT.AND P3, PT, R0, 0x8, P0 ;  /* 0x000000080000780c */ /* 0x000fc40000764270 */
[----:B------:R-:W-:Y:S01]  /*fed0*/  ISETP.GT.AND P0, PT, R3, 0xa1, PT ;  /* 0x000000a10300780c */ /* 0x000fe20003f04270 */
[----:B------:R-:W-:Y:S01]  /*fee0*/  @P5 STG.E.U16 desc[UR36][R4.64+0x130], R236 ;  /* 0x000130ec04005986 */ /* 0x000fe2000c101524 */
[C---:B------:R-:W-:Y:S02]  /*fef0*/  ISETP.GT.AND P5, PT, R0.reuse, RZ, P2 ;  /* 0x000000ff0000720c */ /* 0x040fe400017a4270 */
[----:B0-----:R-:W-:Y:S01]  /*ff00*/  F2FP.F16.F32.PACK_AB R8, RZ, R149 ;  /* 0x00000095ff08723e */ /* 0x001fe200000000ff */
[----:B------:R-:W-:Y:S01]  /*ff10*/  @P4 STG.E.U16 desc[UR36][R4.64+0x132], R237 ;  /* 0x000132ed04004986 */ /* 0x000fe2000c101524 */
[----:B------:R-:W-:Y:S02]  /*ff20*/  ISETP.GT.AND P4, PT, R0, RZ, P0 ;  /* 0x000000ff0000720c */ /* 0x000fe40000784270 */
[----:B-1----:R-:W-:Y:S01]  /*ff30*/  F2FP.F16.F32.PACK_AB R10, RZ, R150 ;  /* 0x00000096ff0a723e */ /* 0x002fe200000000ff */
[-C--:B------:R-:W-:Y:S01]  /*ff40*/  FMUL R179, R179, R2.reuse ;  /* 0x00000002b3b37220 */ /* 0x080fe20000400000 */
[----:B------:R-:W-:Y:S01]  /*ff50*/  PRMT R11, R8, 0x7610, R11 ;  /* 0x00007610080b7816 */ /* 0x000fe2000000000b */
[-C--:B------:R-:W-:Y:S01]  /*ff60*/  FMUL R180, R180, R2.reuse ;  /* 0x00000002b4b47220 */ /* 0x080fe20000400000 */
[----:B------:R-:W-:Y:S01]  /*ff70*/  F2FP.F16.F32.PACK_AB R8, RZ, R151 ;  /* 0x00000097ff08723e */ /* 0x000fe200000000ff */
[----:B------:R-:W-:Y:S01]  /*ff80*/  FMUL R181, R181, R2 ;  /* 0x00000002b5b57220 */ /* 0x000fe20000400000 */
[----:B------:R-:W-:Y:S01]  /*ff90*/  PRMT R12, R10, 0x7610, R12 ;  /* 0x000076100a0c7816 */ /* 0x000fe2000000000c */
[----:B------:R-:W-:Y:S01]  /*ffa0*/  @P1 STG.E.U16 desc[UR36][R6.64+0x130], R11 ;  /* 0x0001300b06001986 */ /* 0x000fe2000c101524 */
[----:B------:R-:W-:-:S02]  /*ffb0*/  PRMT R13, R8, 0x7610, R13 ;  /* 0x00007610080d7816 */ /* 0x000fc4000000000d */
        /* <DEDUP_REMOVED lines=12> */
[----:B------:R-:W-:Y:S01]  /*10080*/  F2FP.F16.F32.PACK_AB R8, RZ, R16 ;  /* 0x00000010ff08723e */ /* 0x000fe200000000ff */
[----:B------:R-:W-:Y:S01]  /*10090*/  FMUL R184, R184, R2 ;  /* 0x00000002b8b87220 */ /* 0x000fe20000400000 */
[----:B------:R-:W-:Y:S01]  /*100a0*/  F2FP.F16.F32.PACK_AB R156, RZ, R156 ;  /* 0x0000009cff9c723e */ /* 0x000fe200000000ff */
[----:B------:R-:W-:Y:S01]  /*100b0*/  FMUL R185, R185, R2 ;  /* 0x00000002b9b97220 */ /* 0x000fe20000400000 */
[----:B------:R-:W-:Y:S01]  /*100c0*/  F2FP.F16.F32.PACK_AB R157, RZ, R157 ;  /* 0x0000009dff9d723e */ /* 0x000fe200000000ff */
[----:B------:R-:W-:Y:S01]  /*100d0*/  @P1 STG.E.U16 desc[UR36][R6.64+0x140], R8 ;  /* 0x0001400806001986 */ /* 0x000fe2000c101524 */
[----:B------:R-:W-:Y:S02]  /*100e0*/  F2FP.F16.F32.PACK_AB R158, RZ, R158 ;  /* 0x0000009eff9e723e */ /* 0x000fe400000000ff */
[----:B------:R-:W-:Y:S01]  /*100f0*/  ISETP.GT.AND P1, PT, R0, 0x8, P2 ;  /* 0x000000080000780c */ /* 0x000fe20001724270 */
[----:B------:R-:W-:Y:S01]  /*10100*/  @P3 STG.E.U16 desc[UR36][R6.64+0x142], R156 ;  /* 0x0001429c06003986 */ /* 0x000fe2000c101524 */
[----:B------:R-:W-:-:S02]  /*10110*/  ISETP.GT.AND P2, PT, R3, 0xb0, PT ;  /* 0x000000b00300780c */ /* 0x000fc40003f44270 */
[----:B------:R-:W-:Y:S01]  /*10120*/  ISETP.GT.AND P3, PT, R0, 0x8, P0 ;  /* 0x000000080000780c */ /* 0x000fe20000764270 */
        /* <DEDUP_REMOVED lines=153> */
[----:B------:R-:W-:Y:S01]  /*10ac0*/  @P5 STG.E.U16 desc[UR36][R4.64+0x1e0], R193 ;  /* 0x0001e0c104005986 */ /* 0x000fe2000c101524 */
[----:B------:R-:W-:-:S03]  /*10ad0*/  ISETP.GT.AND P1, PT, R3, 0xf9, PT ;  /* 0x000000f90300780c */ /* 0x000fc60003f24270 */
[----:B------:R-:W-:Y:S01]  /*10ae0*/  @P4 STG.E.U16 desc[UR36][R4.64+0x1e2], R194 ;  /* 0x0001e2c204004986 */ /* 0x000fe2000c101524 */
[C---:B------:R-:W-:Y:S02]  /*10af0*/  ISETP.GT.AND P4, PT, R0.reuse, RZ, P3 ;  /* 0x000000ff0000720c */ /* 0x040fe40001f84270 */
[----:B------:R-:W-:Y:S01]  /*10b00*/  F2FP.F16.F32.PACK_AB R195, RZ, R195 ;  /* 0x000000c3ffc3723e */ /* 0x000fe200000000ff */
[-C--:B------:R-:W-:Y:S01]  /*10b10*/  FMUL R37, R37, R2.reuse ;  /* 0x0000000225257220 */ /* 0x080fe20000400000 */
[----:B------:R-:W-:Y:S01]  /*10b20*/  ISETP.GT.AND P5, PT, R0, RZ, P1 ;  /* 0x000000ff0000720c */ /* 0x000fe20000fa4270 */
[----:B------:R-:W-:Y:S01]  /*10b30*/  FMUL R38, R38, R2 ;  /* 0x0000000226267220 */ /* 0x000fe20000400000 */
[----:B------:R-:W-:Y:S01]  /*10b40*/  F2FP.F16.F32.PACK_AB R196, RZ, R196 ;  /* 0x000000c4ffc4723e */ /* 0x000fe200000000ff */
[----:B------:R-:W-:Y:S01]  /*10b50*/  @P2 STG.E.U16 desc[UR36][R6.64+0x1e0], R195 ;  /* 0x0001e0c306002986 */ /* 0x000fe2000c101524 */
[----:B------:R-:W-:Y:S02]  /*10b60*/  F2FP.F16.F32.PACK_AB R197, RZ, R197 ;  /* 0x000000c5ffc5723e */ /* 0x000fe400000000ff */
[----:B------:R-:W-:Y:S01]  /*10b70*/  ISETP.GT.AND P3, PT, R0, 0x8, P3 ;  /* 0x000000080000780c */ /* 0x000fe20001f64270 */
[-C--:B------:R-:W-:Y:S01]  /*10b80*/  FMUL R39, R39, R2.reuse ;  /* 0x0000000227277220 */ /* 0x080fe20000400000 */
[----:B------:R-:W-:Y:S01]  /*10b90*/  ISETP.GT.AND P2, PT, R3, 0x100, PT ;  /* 0x000001000300780c */ /* 0x000fe20003f44270 */
[-C--:B------:R-:W-:Y:S01]  /*10ba0*/  FMUL R40, R40, R2.reuse ;  /* 0x0000000228287220 */ /* 0x080fe20000400000 */
[----:B------:R-:W-:Y:S01]  /*10bb0*/  ISETP.GT.AND P1, PT, R0, 0x8, P1 ;  /* 0x000000080000780c */ /* 0x000fe20000f24270 */
[----:B---3--:R-:W-:Y:S01]  /*10bc0*/  FMUL R9, R9, R2 ;  /* 0x0000000209097220 */ /* 0x008fe20000400000 */
[----:B------:R-:W-:Y:S01]  /*10bd0*/  F2FP.F16.F32.PACK_AB R198, RZ, R198 ;  /* 0x000000c6ffc6723e */ /* 0x000fe200000000ff */
[----:B------:R-:W-:Y:S01]  /*10be0*/  @P0 STG.E.U16 desc[UR36][R6.64+0x1e2], R196 ;  /* 0x0001e2c406000986 */ /* 0x000fe2000c101524 */
[----:B------:R-:W-:-:S03]  /*10bf0*/  ISETP.GT.AND P0, PT, R3, 0x101, PT ;  /* 0x000001010300780c */ /* 0x000fc60003f04270 */
[----:B------:R-:W-:Y:S01]  /*10c00*/  @P4 STG.E.U16 desc[UR36][R4.64+0x1f0], R197 ;  /* 0x0001f0c504004986 */ /* 0x000fe2000c101524 */
[C---:B------:R-:W-:Y:S02]  /*10c10*/  ISETP.GT.AND P4, PT, R0.reuse, RZ, P2 ;  /* 0x000000ff0000720c */ /* 0x040fe40001784270 */
[----:B------:R-:W-:Y:S01]  /*10c20*/  F2FP.F16.F32.PACK_AB R9, RZ, R9 ;  /* 0x00000009ff09723e */ /* 0x000fe200000000ff */
[----:B------:R-:W-:Y:S01]  /*10c30*/  @P5 STG.E.U16 desc[UR36][R4.64+0x1f2], R198 ;  /* 0x0001f2c604005986 */ /* 0x000fe2000c101524 */
[----:B------:R-:W-:Y:S02]  /*10c40*/  F2FP.F16.F32.PACK_AB R199, RZ, R199 ;  /* 0x000000c7ffc7723e */ /* 0x000fe400000000ff */
[C---:B------:R-:W-:Y:S01]  /*10c50*/  ISETP.GT.AND P5, PT, R0.reuse, RZ, P0 ;  /* 0x000000ff0000720c */ /* 0x040fe200007a4270 */
[----:B------:R-:W-:Y:S01]  /*10c60*/  @P3 STG.E.U16 desc[UR36][R6.64+0x1f0], R9 ;  /* 0x0001f00906003986 */ /* 0x000fe2000c101524 */
[----:B------:R-:W-:Y:S02]  /*10c70*/  F2FP.F16.F32.PACK_AB R24, RZ, R24 ;  /* 0x00000018ff18723e */ /* 0x000fe400000000ff */
[----:B------:R-:W-:Y:S01]  /*10c80*/  ISETP.GT.AND P2, PT, R0, 0x8, P2 ;  /* 0x000000080000780c */ /* 0x000fe20001744270 */
[----:B------:R-:W-:Y:S01]  /*10c90*/  @P1 STG.E.U16 desc[UR36][R6.64+0x1f2], R199 ;  /* 0x0001f2c706001986 */ /* 0x000fe2000c101524 */
[----:B------:R-:W-:-:S02]  /*10ca0*/  ISETP.GT.AND P1, PT, R3, 0x108, PT ;  /* 0x000001080300780c */ /* 0x000fc40003f24270 */
[----:B------:R-:W-:Y:S01]  /*10cb0*/  F2FP.F16.F32.PACK_AB R25, RZ, R25 ;  /* 0x00000019ff19723e */ /* 0x000fe200000000ff */
[----:B------:R-:W-:Y:S01]  /*10cc0*/  @P4 STG.E.U16 desc[UR36][R4.64+0x200], R24 ;  /* 0x0002001804004986 */ /* 0x000fe2000c101524 */
[C---:B------:R-:W-:Y:S02]  /*10cd0*/  ISETP.GT.AND P3, PT, R0.reuse, 0x8, P0 ;  /* 0x000000080000780c */ /* 0x040fe40000764270 */
[----:B------:R-:W-:Y:S01]  /*10ce0*/  ISETP.GT.AND P0, PT, R3, 0x109, PT ;  /* 0x000001090300780c */ /* 0x000fe20003f04270 */
[----:B------:R-:W-:Y:S01]  /*10cf0*/  FMUL R41, R41, R2 ;  /* 0x0000000229297220 */ /* 0x000fe20000400000 */
[C---:B------:R-:W-:Y:S01]  /*10d00*/  ISETP.GT.AND P4, PT, R0.reuse, RZ, P1 ;  /* 0x000000ff0000720c */ /* 0x040fe20000f84270 */
[----:B------:R-:W-:Y:S01]  /*10d10*/  @P5 STG.E.U16 desc[UR36][R4.64+0x202], R25 ;  /* 0x0002021904005986 */ /* 0x000fe2000c101524 */
[----:B------:R-:W-:Y:S02]  /*10d20*/  F2FP.F16.F32.PACK_AB R26, RZ, R26 ;  /* 0x0000001aff1a723e */ /* 0x000fe400000000ff */
[----:B------:R-:W-:Y:S01]  /*10d30*/  ISETP.GT.AND P5, PT, R0, RZ, P0 ;  /* 0x000000ff0000720c */ /* 0x000fe200007a4270 */
[----:B------:R-:W-:Y:S01]  /*10d40*/  FMUL R42, R42, R2 ;  /* 0x000000022a2a7220 */ /* 0x000fe20000400000 */
[----:B------:R-:W-:Y:S01]  /*10d50*/  F2FP.F16.F32.PACK_AB R27, RZ, R27 ;  /* 0x0000001bff1b723e */ /* 0x000fe200000000ff */
[----:B------:R-:W-:Y:S01]  /*10d60*/  @P2 STG.E.U16 desc[UR36][R6.64+0x200], R26 ;  /* 0x0002001a06002986 */ /* 0x000fe2000c101524 */
[----:B------:R-:W-:-:S02]  /*10d70*/  F2FP.F16.F32.PACK_AB R28, RZ, R28 ;  /* 0x0000001cff1c723e */ /* 0x000fc400000000ff */
[C---:B------:R-:W-:Y:S01]  /*10d80*/  ISETP.GT.AND P2, PT, R0.reuse, 0x8, P1 ;  /* 0x000000080000780c */ /* 0x040fe20000f44270 */
[----:B------:R-:W-:Y:S01]  /*10d90*/  FMUL R43, R43, R2 ;  /* 0x000000022b2b7220 */ /* 0x000fe20000400000 */
[C---:B------:R-:W-:Y:S01]  /*10da0*/  ISETP.GT.AND P1, PT, R3.reuse, 0x110, PT ;  /* 0x000001100300780c */ /* 0x040fe20003f24270 */
[----:B------:R-:W-:Y:S01]  /*10db0*/  @P3 STG.E.U16 desc[UR36][R6.64+0x202], R27 ;  /* 0x0002021b06003986 */ /* 0x000fe2000c101524 */
[----:B------:R-:W-:Y:S02]  /*10dc0*/  F2FP.F16.F32.PACK_AB R29, RZ, R29 ;  /* 0x0000001dff1d723e */ /* 0x000fe400000000ff */
[C---:B------:R-:W-:Y:S01]  /*10dd0*/  ISETP.GT.AND P3, PT, R0.reuse, 0x8, P0 ;  /* 0x000000080000780c */ /* 0x040fe20000764270 */
[----:B------:R-:W-:Y:S01]  /*10de0*/  @P4 STG.E.U16 desc[UR36][R4.64+0x210], R28 ;  /* 0x0002101c04004986 */ /* 0x000fe2000c101524 */
[----:B------:R-:W-:Y:S02]  /*10df0*/  ISETP.GT.AND P0, PT, R3, 0x111, PT ;  /* 0x000001110300780c */ /* 0x000fe40003f04270 */
[----:B------:R-:W-:Y:S01]  /*10e00*/  ISETP.GT.AND P4, PT, R0, RZ, P1 ;  /* 0x000000ff0000720c */ /* 0x000fe20000f84270 */
[----:B------:R-:W-:Y:S01]  /*10e10*/  @P5 STG.E.U16 desc[UR36][R4.64+0x212], R29 ;  /* 0x0002121d04005986 */ /* 0x000fe2000c101524 */
[----:B------:R-:W-:-:S02]  /*10e20*/  F2FP.F16.F32.PACK_AB R30, RZ, R30 ;  /* 0x0000001eff1e723e */ /* 0x000fc400000000ff */
[----:B------:R-:W-:Y:S01]  /*10e30*/  ISETP.GT.AND P5, PT, R0, RZ, P0 ;  /* 0x000000ff0000720c */ /* 0x000fe200007a4270 */
[----:B------:R-:W-:Y:S01]  /*10e40*/  FMUL R44, R44, R2 ;  /* 0x000000022c2c7220 */ /* 0x000fe20000400000 */
[----:B------:R-:W-:Y:S01]  /*10e50*/  F2FP.F16.F32.PACK_AB R31, RZ, R31 ;  /* 0x0000001fff1f723e */ /* 0x000fe200000000ff */
[----:B------:R-:W-:Y:S01]  /*10e60*/  @P2 STG.E.U16 desc[UR36][R6.64+0x210], R30 ;  /* 0x0002101e06002986 */ /* 0x000fe2000c101524 */
[----:B------:R-:W-:Y:S02]  /*10e70*/  F2FP.F16.F32.PACK_AB R32, RZ, R32 ;  /* 0x00000020ff20723e */ /* 0x000fe400000000ff */
[----:B------:R-:W-:Y:S01]  /*10e80*/  ISETP.GT.AND P2, PT, R0, 0x8, P1 ;  /* 0x000000080000780c */ /* 0x000fe20000f44270 */
[----:B------:R-:W-:Y:S01]  /*10e90*/  FMUL R45, R45, R2 ;  /* 0x000000022d2d7220 */ /* 0x000fe20000400000 */
[----:B------:R-:W-:Y:S01]  /*10ea0*/  ISETP.GT.AND P1, PT, R3, 0x118, PT ;  /* 0x000001180300780c */ /* 0x000fe20003f24270 */
[----:B------:R-:W-:Y:S01]  /*10eb0*/  @P3 STG.E.U16 desc[UR36][R6.64+0x212], R31 ;  /* 0x0002121f06003986 */ /* 0x000fe2000c101524 */
[----:B------:R-:W-:-:S02]  /*10ec0*/  F2FP.F16.F32.PACK_AB R33, RZ, R33 ;  /* 0x00000021ff21723e */ /* 0x000fc400000000ff */
[C---:B------:R-:W-:Y:S01]  /*10ed0*/  ISETP.GT.AND P3, PT, R0.reuse, 0x8, P0 ;  /* 0x000000080000780c */ /* 0x040fe20000764270 */
[----:B------:R-:W-:Y:S01]  /*10ee0*/  @P4 STG.E.U16 desc[UR36][R4.64+0x220], R32 ;  /* 0x0002202004004986 */ /* 0x000fe2000c101524 */
[----:B------:R-:W-:Y:S02]  /*10ef0*/  ISETP.GT.AND P0, PT, R3, 0x119, PT ;  /* 0x000001190300780c */ /* 0x000fe40003f04270 */
        /* <DEDUP_REMOVED lines=82> */
[----:B------:R-:W-:Y:S01]  /*11420*/  F2FP.F16.F32.PACK_AB R54, RZ, R54 ;  /* 0x00000036ff36723e */ /* 0x000fe200000000ff */
[-C--:B------:R-:W-:Y:S01]  /*11430*/  FMUL R56, R56, R2.reuse ;  /* 0x0000000238387220 */ /* 0x080fe20000400000 */
[----:B------:R-:W-:Y:S01]  /*11440*/  ISETP.GT.AND P5, PT, R0, RZ, P0 ;  /* 0x000000ff0000720c */ /* 0x000fe200007a4270 */
[----:B------:R-:W-:Y:S01]  /*11450*/  FMUL R57, R57, R2 ;  /* 0x0000000239397220 */ /* 0x000fe20000400000 */
[----:B------:R-:W-:Y:S01]  /*11460*/  F2FP.F16.F32.PACK_AB R55, RZ, R55 ;  /* 0x00000037ff37723e */ /* 0x000fe200000000ff */
[----:B------:R-:W-:Y:S01]  /*11470*/  @P2 STG.E.U16 desc[UR36][R6.64+0x270], R54 ;  /* 0x0002703606002986 */ /* 0x000fe2000c101524 */
[----:B------:R-:W-:-:S02]  /*11480*/  F2FP.F16.F32.PACK_AB R56, RZ, R56 ;  /* 0x00000038ff38723e */ /* 0x000fc400000000ff */
[----:B------:R-:W-:Y:S01]  /*11490*/  ISETP.GT.AND P2, PT, R0, 0x8, P1 ;  /* 0x000000080000780c */ /* 0x000fe20000f44270 */
[-C--:B------:R-:W-:Y:S01]  /*114a0*/  FMUL R58, R58, R2.reuse ;  /* 0x000000023a3a7220 */ /* 0x080fe20000400000 */
[C---:B------:R-:W-:Y:S01]  /*114b0*/  ISETP.GT.AND P1, PT, R3.reuse, 0x148, PT ;  /* 0x000001480300780c */ /* 0x040fe20003f24270 */
[----:B------:R-:W-:Y:S01]  /*114c0*/  @P3 STG.E.U16 desc[UR36][R6.64+0x272], R55 ;  /* 0x0002723706003986 */ /* 0x000fe2000c101524 */
[----:B------:R-:W-:Y:S02]  /*114d0*/  F2FP.F16.F32.PACK_AB R57, RZ, R57 ;  /* 0x00000039ff39723e */ /* 0x000fe400000000ff */
[C---:B------:R-:W-:Y:S01]  /*114e0*/  ISETP.GT.AND P3, PT, R0.reuse, 0x8, P0 ;  /* 0x000000080000780c */ /* 0x040fe20000764270 */
[----:B------:R-:W-:Y:S01]  /*114f0*/  @P4 STG.E.U16 desc[UR36][R4.64+0x280], R56 ;  /* 0x0002803804004986 */ /* 0x000fe2000c101524 */
[----:B------:R-:W-:Y:S02]  /*11500*/  ISETP.GT.AND P0, PT, R3, 0x149, PT ;  /* 0x000001490300780c */ /* 0x000fe40003f04270 */
[----:B------:R-:W-:Y:S01]  /*11510*/  ISETP.GT.AND P4, PT, R0, RZ, P1 ;  /* 0x000000ff0000720c */ /* 0x000fe20000f84270 */
[----:B------:R-:W-:Y:S01]  /*11520*/  FMUL R59, R59, R2 ;  /* 0x000000023b3b7220 */ /* 0x000fe20000400000 */
        /* <DEDUP_REMOVED lines=27> */
[----:B------:R-:W-:Y:S01]  /*116e0*/  FMUL R66, R66, R2 ;  /* 0x0000000242427220 */ /* 0x000fe20000400000 */
[C---:B------:R-:W-:Y:S01]  /*116f0*/  ISETP.GT.AND P1, PT, R3.reuse, 0x158, PT ;  /* 0x000001580300780c */ /* 0x040fe20003f24270 */
[----:B------:R-:W-:Y:S01]  /*11700*/  @P3 STG.E.U16 desc[UR36][R6.64+0x292], R63 ;  /* 0x0002923f06003986 */ /* 0x000fe2000c101524 */
[----:B------:R-:W-:Y:S02]  /*11710*/  F2FP.F16.F32.PACK_AB R65, RZ, R65 ;  /* 0x00000041ff41723e */ /* 0x000fe400000000ff */
[----:B------:R-:W-:Y:S01]  /*11720*/  ISETP.GT.AND P3, PT, R0, 0x8, P0 ;  /* 0x000000080000780c */ /* 0x000fe20000764270 */
[----:B------:R-:W2:Y:S01]  /*11730*/  LDL.LU R146, [R1+0x228] ;  /* 0x0002280001927983 */ /* 0x000ea20000300800 */
[----:B------:R-:W-:-:S03]  /*11740*/  ISETP.GT.AND P0, PT, R3, 0x159, PT ;  /* 0x000001590300780c */ /* 0x000fc60003f04270 */
[----:B------:R-:W-:Y:S01]  /*11750*/  @P4 STG.E.U16 desc[UR36][R4.64+0x2a0], R64 ;  /* 0x0002a04004004986 */ /* 0x000fe2000c101524 */
[----:B------:R-:W-:Y:S01]  /*11760*/  ISETP.GT.AND P4, PT, R0, RZ, P1 ;  /* 0x000000ff0000720c */ /* 0x000fe20000f84270 */
[----:B------:R-:W-:Y:S02]  /*11770*/  FMUL R67, R67, R2 ;  /* 0x0000000243437220 */ /* 0x000fe40000400000 */
[----:B------:R-:W3:Y:S01]  /*11780*/  LDL.LU R147, [R1+0x224] ;  /* 0x0002240001937983 */ /* 0x000ee20000300800 */
[----:B------:R-:W-:Y:S01]  /*11790*/  F2FP.F16.F32.PACK_AB R66, RZ, R66 ;  /* 0x00000042ff42723e */ /* 0x000fe200000000ff */
[-C--:B------:R-:W-:Y:S02]  /*117a0*/  FMUL R68, R68, R2.reuse ;  /* 0x0000000244447220 */ /* 0x080fe40000400000 */
[----:B------:R-:W3:Y:S04]  /*117b0*/  LDL.LU R148, [R1+0x220] ;  /* 0x0002200001947983 */ /* 0x000ee80000300800 */
[----:B------:R-:W3:Y:S04]  /*117c0*/  LDL.LU R149, [R1+0x21c] ;  /* 0x00021c0001957983 */ /* 0x000ee80000300800 */
[----:B------:R-:W-:Y:S01]  /*117d0*/  @P5 STG.E.U16 desc[UR36][R4.64+0x2a2], R65 ;  /* 0x0002a24104005986 */ /* 0x000fe2000c101524 */
[----:B------:R-:W-:Y:S01]  /*117e0*/  ISETP.GT.AND P5, PT, R0, RZ, P0 ;  /* 0x000000ff0000720c */ /* 0x000fe200007a4270 */
[----:B------:R-:W-:Y:S01]  /*117f0*/  FMUL R69, R69, R2 ;  /* 0x0000000245457220 */ /* 0x000fe20000400000 */
[----:B------:R-:W-:Y:S01]  /*11800*/  F2FP.F16.F32.PACK_AB R67, RZ, R67 ;  /* 0x00000043ff43723e */ /* 0x000fe200000000ff */
[----:B------:R-:W3:Y:S01]  /*11810*/  LDL.LU R150, [R1+0x218] ;  /* 0x0002180001967983 */ /* 0x000ee20000300800 */
[----:B------:R-:W-:-:S03]  /*11820*/  F2FP.F16.F32.PACK_AB R68, RZ, R68 ;  /* 0x00000044ff44723e */ /* 0x000fc600000000ff */
[----:B------:R-:W-:Y:S01]  /*11830*/  @P2 STG.E.U16 desc[UR36][R6.64+0x2a0], R66 ;  /* 0x0002a04206002986 */ /* 0x000fe2000c101524 */
[----:B------:R-:W-:Y:S02]  /*11840*/  ISETP.GT.AND P2, PT, R0, 0x8, P1 ;  /* 0x000000080000780c */ /* 0x000fe40000f44270 */
[C---:B------:R-:W-:Y:S01]  /*11850*/  ISETP.GT.AND P1, PT, R3.reuse, 0x160, PT ;  /* 0x000001600300780c */ /* 0x040fe20003f24270 */
[----:B------:R-:W3:Y:S01]  /*11860*/  LDL.LU R151, [R1+0x214] ;  /* 0x0002140001977983 */ /* 0x000ee20000300800 */
[----:B------:R-:W-:Y:S01]  /*11870*/  F2FP.F16.F32.PACK_AB R69, RZ, R69 ;  /* 0x00000045ff45723e */ /* 0x000fe200000000ff */
[-C--:B------:R-:W-:Y:S02]  /*11880*/  FMUL R70, R70, R2.reuse ;  /* 0x0000000246467220 */ /* 0x080fe40000400000 */
[----:B------:R-:W-:Y:S01]  /*11890*/  @P3 STG.E.U16 desc[UR36][R6.64+0x2a2], R67 ;  /* 0x0002a24306003986 */ /* 0x000fe2000c101524 */
[C---:B------:R-:W-:Y:S02]  /*118a0*/  ISETP.GT.AND P3, PT, R0.reuse, 0x8, P0 ;  /* 0x000000080000780c */ /* 0x040fe40000764270 */
[----:B------:R-:W-:Y:S01]  /*118b0*/  ISETP.GT.AND P0, PT, R3, 0x161, PT ;  /* 0x000001610300780c */ /* 0x000fe20003f04270 */
[----:B------:R-:W-:Y:S01]  /*118c0*/  @P4 STG.E.U16 desc[UR36][R4.64+0x2b0], R68 ;  /* 0x0002b04404004986 */ /* 0x000fe2000c101524 */
[----:B------:R-:W-:Y:S01]  /*118d0*/  ISETP.GT.AND P4, PT, R0, RZ, P1 ;  /* 0x000000ff0000720c */ /* 0x000fe20000f84270 */
[----:B------:R-:W-:Y:S01]  /*118e0*/  FMUL R71, R71, R2 ;  /* 0x0000000247477220 */ /* 0x000fe20000400000 */
[----:B------:R-:W-:Y:S01]  /*118f0*/  F2FP.F16.F32.PACK_AB R70, RZ, R70 ;  /* 0x00000046ff46723e */ /* 0x000fe200000000ff */
[----:B------:R-:W-:Y:S01]  /*11900*/  @P5 STG.E.U16 desc[UR36][R4.64+0x2b2], R69 ;  /* 0x0002b24504005986 */ /* 0x000fe2000c101524 */
        /* <DEDUP_REMOVED lines=33> */
[----:B------:R0:W5:Y:S01]  /*11b20*/  LDL.LU R17, [R1+0x210] ;  /* 0x0002100001117983 */ /* 0x0001620000300800 */
[----:B------:R-:W-:Y:S01]  /*11b30*/  FMUL R79, R79, R2 ;  /* 0x000000024f4f7220 */ /* 0x000fe20000400000 */
[----:B------:R-:W-:-:S02]  /*11b40*/  F2FP.F16.F32.PACK_AB R78, RZ, R78 ;  /* 0x0000004eff4e723e */ /* 0x000fc400000000ff */
[----:B------:R0:W5:Y:S01]  /*11b50*/  LDL.LU R16, [R1+0x20c] ;  /* 0x00020c0001107983 */ /* 0x0001620000300800 */
[----:B------:R-:W-:-:S03]  /*11b60*/  FMUL R80, R80, R2 ;  /* 0x0000000250507220 */ /* 0x000fc60000400000 */
[----:B------:R-:W-:Y:S01]  /*11b70*/  @P5 STG.E.U16 desc[UR36][R4.64+0x2d2], R77 ;  /* 0x0002d24d04005986 */ /* 0x000fe2000c101524 */
[C---:B------:R-:W-:Y:S01]  /*11b80*/  ISETP.GT.AND P5, PT, R0.reuse, RZ, P0 ;  /* 0x000000ff0000720c */ /* 0x040fe200007a4270 */
[----:B------:R-:W-:Y:S01]  /*11b90*/  FMUL R81, R81, R2 ;  /* 0x0000000251517220 */ /* 0x000fe20000400000 */
[----:B------:R-:W-:Y:S01]  /*11ba0*/  F2FP.F16.F32.PACK_AB R79, RZ, R79 ;  /* 0x0000004fff4f723e */ /* 0x000fe200000000ff */
[----:B------:R-:W-:Y:S01]  /*11bb0*/  @P2 STG.E.U16 desc[UR36][R6.64+0x2d0], R78 ;  /* 0x0002d04e06002986 */ /* 0x000fe2000c101524 */
[----:B------:R-:W-:Y:S02]  /*11bc0*/  F2FP.F16.F32.PACK_AB R80, RZ, R80 ;  /* 0x00000050ff50723e */ /* 0x000fe400000000ff */
[----:B------:R-:W-:Y:S02]  /*11bd0*/  ISETP.GT.AND P2, PT, R0, 0x8, P1 ;  /* 0x000000080000780c */ /* 0x000fe40000f44270 */
[C---:B------:R-:W-:Y:S01]  /*11be0*/  ISETP.GT.AND P1, PT, R3.reuse, 0x178, PT ;  /* 0x000001780300780c */ /* 0x040fe20003f24270 */
[----:B------:R-:W-:Y:S01]  /*11bf0*/  @P3 STG.E.U16 desc[UR36][R6.64+0x2d2], R79 ;  /* 0x0002d24f06003986 */ /* 0x000fe2000c101524 */
[----:B------:R-:W-:Y:S01]  /*11c00*/  F2FP.F16.F32.PACK_AB R81, RZ, R81 ;  /* 0x00000051ff51723e */ /* 0x000fe200000000ff */
[----:B------:R-:W-:Y:S01]  /*11c10*/  FMUL R82, R82, R2 ;  /* 0x0000000252527220 */ /* 0x000fe20000400000 */
[----:B------:R-:W-:Y:S01]  /*11c20*/  ISETP.GT.AND P3, PT, R0, 0x8, P0 ;  /* 0x000000080000780c */ /* 0x000fe20000764270 */
[----:B------:R-:W-:Y:S01]  /*11c30*/  @P4 STG.E.U16 desc[UR36][R4.64+0x2e0], R80 ;  /* 0x0002e05004004986 */ /* 0x000fe2000c101524 */
[----:B------:R-:W-:-:S02]  /*11c40*/  ISETP.GT.AND P0, PT, R3, 0x179, PT ;  /* 0x000001790300780c */ /* 0x000fc40003f04270 */
[----:B------:R-:W-:Y:S01]  /*11c50*/  ISETP.GT.AND P4, PT, R0, RZ, P1 ;  /* 0x000000ff0000720c */ /* 0x000fe20000f84270 */
[----:B------:R-:W-:Y:S01]  /*11c60*/  FMUL R83, R83, R2 ;  /* 0x0000000253537220 */ /* 0x000fe20000400000 */
[----:B------:R-:W-:Y:S01]  /*11c70*/  @P5 STG.E.U16 desc[UR36][R4.64+0x2e2], R81 ;  /* 0x0002e25104005986 */ /* 0x000fe2000c101524 */
[----:B------:R-:W-:Y:S01]  /*11c80*/  F2FP.F16.F32.PACK_AB R82, RZ, R82 ;  /* 0x00000052ff52723e */ /* 0x000fe200000000ff */
[-C--:B------:R-:W-:Y:S01]  /*11c90*/  FMUL R84, R84, R2.reuse ;  /* 0x0000000254547220 */ /* 0x080fe20000400000 */
[C---:B------:R-:W-:Y:S01]  /*11ca0*/  ISETP.GT.AND P5, PT, R0.reuse, RZ, P0 ;  /* 0x000000ff0000720c */ /* 0x040fe200007a4270 */
[----:B------:R-:W-:Y:S01]  /*11cb0*/  FMUL R85, R85, R2 ;  /* 0x0000000255557220 */ /* 0x000fe20000400000 */
[----:B------:R-:W-:Y:S01]  /*11cc0*/  F2FP.F16.F32.PACK_AB R83, RZ, R83 ;  /* 0x00000053ff53723e */ /* 0x000fe200000000ff */
[----:B------:R-:W-:Y:S01]  /*11cd0*/  @P2 STG.E.U16 desc[UR36][R6.64+0x2e0], R82 ;  /* 0x0002e05206002986 */ /* 0x000fe2000c101524 */
[----:B------:R-:W-:Y:S02]  /*11ce0*/  F2FP.F16.F32.PACK_AB R84, RZ, R84 ;  /* 0x00000054ff54723e */ /* 0x000fe400000000ff */
[----:B------:R-:W-:-:S02]  /*11cf0*/  ISETP.GT.AND P2, PT, R0, 0x8, P1 ;  /* 0x000000080000780c */ /* 0x000fc40000f44270 */
[C---:B------:R-:W-:Y:S01]  /*11d00*/  ISETP.GT.AND P1, PT, R3.reuse, 0x180, PT ;  /* 0x000001800300780c */ /* 0x040fe20003f24270 */
[----:B------:R-:W-:Y:S01]  /*11d10*/  @P3 STG.E.U16 desc[UR36][R6.64+0x2e2], R83 ;  /* 0x0002e25306003986 */ /* 0x000fe2000c101524 */
[----:B------:R-:W-:Y:S01]  /*11d20*/  F2FP.F16.F32.PACK_AB R85, RZ, R85 ;  /* 0x00000055ff55723e */ /* 0x000fe200000000ff */
[-C--:B------:R-:W-:Y:S01]  /*11d30*/  FMUL R86, R86, R2.reuse ;  /* 0x0000000256567220 */ /* 0x080fe20000400000 */
        /* <DEDUP_REMOVED lines=13> */
[----:B------:R-:W-:Y:S02]  /*11e10*/  ISETP.GT.AND P2, PT, R0, 0x8, P1 ;  /* 0x000000080000780c */ /* 0x000fe40000f44270 */
        /* <DEDUP_REMOVED lines=197> */
[C---:B------:R-:W-:Y:S02]  /*12a70*/  ISETP.GT.AND P2, PT, R0.reuse, 0x8, P1 ;  /* 0x000000080000780c */ /* 0x040fe40000f44270 */
[C---:B------:R-:W-:Y:S01]  /*12a80*/  ISETP.GT.AND P1, PT, R3.reuse, 0x1e0, PT ;  /* 0x000001e00300780c */ /* 0x040fe20003f24270 */
[----:B------:R-:W-:Y:S01]  /*12a90*/  @P3 STG.E.U16 desc[UR36][R6.64+0x3a2], R131 ;  /* 0x0003a28306003986 */ /* 0x000fe2000c101524 */
[----:B------:R-:W-:Y:S02]  /*12aa0*/  F2FP.F16.F32.PACK_AB R133, RZ, R133 ;  /* 0x00000085ff85723e */ /* 0x000fe400000000ff */
[----:B------:R-:W-:Y:S01]  /*12ab0*/  ISETP.GT.AND P3, PT, R0, 0x8, P0 ;  /* 0x000000080000780c */ /* 0x000fe20000764270 */
[----:B------:R-:W-:Y:S01]  /*12ac0*/  @P4 STG.E.U16 desc[UR36][R4.64+0x3b0], R132 ;  /* 0x0003b08404004986 */ /* 0x000fe2000c101524 */
[----:B------:R-:W-:Y:S01]  /*12ad0*/  ISETP.GT.AND P0, PT, R3, 0x1e1, PT ;  /* 0x000001e10300780c */ /* 0x000fe20003f04270 */
[-C--:B------:R-:W-:Y:S01]  /*12ae0*/  FMUL R134, R134, R2.reuse ;  /* 0x0000000286867220 */ /* 0x080fe20000400000 */
[----:B------:R-:W-:Y:S01]  /*12af0*/  ISETP.GT.AND P4, PT, R0, RZ, P1 ;  /* 0x000000ff0000720c */ /* 0x000fe20000f84270 */
[-C--:B------:R-:W-:Y:S01]  /*12b00*/  FMUL R135, R135, R2.reuse ;  /* 0x0000000287877220 */ /* 0x080fe20000400000 */
[----:B------:R-:W-:Y:S01]  /*12b10*/  @P5 STG.E.U16 desc[UR36][R4.64+0x3b2], R133 ;  /* 0x0003b28504005986 */ /* 0x000fe2000c101524 */
[-C--:B------:R-:W-:Y:S01]  /*12b20*/  FMUL R136, R136, R2.reuse ;  /* 0x0000000288887220 */ /* 0x080fe20000400000 */
[----:B------:R-:W-:Y:S01]  /*12b30*/  ISETP.GT.AND P5, PT, R0, RZ, P0 ;  /* 0x000000ff0000720c */ /* 0x000fe200007a4270 */
[----:B------:R-:W-:Y:S01]  /*12b40*/  FMUL R137, R137, R2 ;  /* 0x0000000289897220 */ /* 0x000fe20000400000 */
[----:B------:R-:W-:-:S02]  /*12b50*/  F2FP.F16.F32.PACK_AB R134, RZ, R134 ;  /* 0x00000086ff86723e */ /* 0x000fc400000000ff */
[----:B------:R-:W-:Y:S02]  /*12b60*/  F2FP.F16.F32.PACK_AB R135, RZ, R135 ;  /* 0x00000087ff87723e */ /* 0x000fe400000000ff */
[----:B------:R-:W-:Y:S01]  /*12b70*/  F2FP.F16.F32.PACK_AB R136, RZ, R136 ;  /* 0x00000088ff88723e */ /* 0x000fe200000000ff */
[----:B------:R-:W-:Y:S01]  /*12b80*/  @P2 STG.E.U16 desc[UR36][R6.64+0x3b0], R134 ;  /* 0x0003b08606002986 */ /* 0x000fe2000c101524 */
[----:B------:R-:W-:-:S03]  /*12b90*/  F2FP.F16.F32.PACK_AB R137, RZ, R137 ;  /* 0x00000089ff89723e */ /* 0x000fc600000000ff */
[----:B------:R-:W-:Y:S01]  /*12ba0*/  @P3 STG.E.U16 desc[UR36][R6.64+0x3b2], R135 ;  /* 0x0003b28706003986 */ /* 0x000fe2000c101524 */
[----:B------:R-:W-:-:S03]  /*12bb0*/  ISETP.GT.AND P1, PT, R0, 0x8, P1 ;  /* 0x000000080000780c */ /* 0x000fc60000f24270 */
[----:B------:R-:W-:Y:S01]  /*12bc0*/  @P4 STG.E.U16 desc[UR36][R4.64+0x3c0], R136 ;  /* 0x0003c08804004986 */ /* 0x000fe2000c101524 */
[----:B------:R-:W-:Y:S02]  /*12bd0*/  ISETP.GT.AND P4, PT, R3, 0x1e8, PT ;  /* 0x000001e80300780c */ /* 0x000fe40003f84270 */
[C---:B------:R-:W-:Y:S01]  /*12be0*/  ISETP.GT.AND P2, PT, R0.reuse, 0x8, P0 ;  /* 0x000000080000780c */ /* 0x040fe20000744270 */
[----:B------:R-:W-:Y:S01]  /*12bf0*/  @P5 STG.E.U16 desc[UR36][R4.64+0x3c2], R137 ;  /* 0x0003c28904005986 */ /* 0x000fe2000c101524 */
[----:B------:R-:W-:Y:S01]  /*12c00*/  ISETP.GT.AND P5, PT, R0, RZ, P4 ;  /* 0x000000ff0000720c */ /* 0x000fe200027a4270 */
[-C--:B------:R-:W-:Y:S01]  /*12c10*/  FMUL R138, R138, R2.reuse ;  /* 0x000000028a8a7220 */ /* 0x080fe20000400000 */
[-C--:B------:R-:W-:Y:S01]  /*12c20*/  FMUL R139, R139, R2.reuse ;  /* 0x000000028b8b7220 */ /* 0x080fe20000400000 */
[----:B------:R-:W-:Y:S01]  /*12c30*/  FMUL R140, R140, R2 ;  /* 0x000000028c8c7220 */ /* 0x000fe20000400000 */
[----:B------:R-:W-:Y:S02]  /*12c40*/  ISETP.GT.AND P0, PT, R3, 0x1e9, PT ;  /* 0x000001e90300780c */ /* 0x000fe40003f04270 */
[----:B------:R-:W-:-:S02]  /*12c50*/  F2FP.F16.F32.PACK_AB R138, RZ, R138 ;  /* 0x0000008aff8a723e */ /* 0x000fc400000000ff */
[----:B------:R-:W-:Y:S02]  /*12c60*/  F2FP.F16.F32.PACK_AB R139, RZ, R139 ;  /* 0x0000008bff8b723e */ /* 0x000fe400000000ff */
[----:B------:R-:W-:Y:S02]  /*12c70*/  F2FP.F16.F32.PACK_AB R140, RZ, R140 ;  /* 0x0000008cff8c723e */ /* 0x000fe400000000ff */
[C---:B------:R-:W-:Y:S01]  /*12c80*/  ISETP.GT.AND P3, PT, R0.reuse, RZ, P0 ;  /* 0x000000ff0000720c */ /* 0x040fe20000764270 */
[----:B------:R-:W-:Y:S01]  /*12c90*/  @P1 STG.E.U16 desc[UR36][R6.64+0x3c0], R138 ;  /* 0x0003c08a06001986 */ /* 0x000fe2000c101524 */
[-C--:B------:R-:W-:Y:S01]  /*12ca0*/  FMUL R141, R141, R2.reuse ;  /* 0x000000028d8d7220 */ /* 0x080fe20000400000 */
[----:B------:R-:W-:Y:S02]  /*12cb0*/  ISETP.GT.AND P4, PT, R0, 0x8, P4 ;  /* 0x000000080000780c */ /* 0x000fe40002784270 */
[----:B------:R-:W-:Y:S01]  /*12cc0*/  @P2 STG.E.U16 desc[UR36][R6.64+0x3c2], R139 ;  /* 0x0003c28b06002986 */ /* 0x000fe2000c101524 */
[----:B------:R-:W-:-:S03]  /*12cd0*/  FMUL R142, R142, R2 ;  /* 0x000000028e8e7220 */ /* 0x000fc60000400000 */
[----:B------:R-:W-:Y:S01]  /*12ce0*/  @P5 STG.E.U16 desc[UR36][R4.64+0x3d0], R140 ;  /* 0x0003d08c04005986 */ /* 0x000fe2000c101524 */
[C---:B------:R-:W-:Y:S01]  /*12cf0*/  ISETP.GT.AND P5, PT, R0.reuse, 0x8, P0 ;  /* 0x000000080000780c */ /* 0x040fe200007a4270 */
[----:B------:R-:W-:Y:S01]  /*12d00*/  FMUL R143, R143, R2 ;  /* 0x000000028f8f7220 */ /* 0x000fe20000400000 */
[----:B------:R-:W-:Y:S02]  /*12d10*/  F2FP.F16.F32.PACK_AB R141, RZ, R141 ;  /* 0x0000008dff8d723e */ /* 0x000fe400000000ff */
[----:B------:R-:W-:Y:S02]  /*12d20*/  F2FP.F16.F32.PACK_AB R142, RZ, R142 ;  /* 0x0000008eff8e723e */ /* 0x000fe400000000ff */
[----:B------:R-:W-:Y:S01]  /*12d30*/  F2FP.F16.F32.PACK_AB R143, RZ, R143 ;  /* 0x0000008fff8f723e */ /* 0x000fe200000000ff */
[----:B------:R-:W-:Y:S01]  /*12d40*/  @P3 STG.E.U16 desc[UR36][R4.64+0x3d2], R141 ;  /* 0x0003d28d04003986 */ /* 0x000fe2000c101524 */
[C---:B------:R-:W-:Y:S02]  /*12d50*/  ISETP.GT.AND P3, PT, R3.reuse, 0x1f0, PT ;  /* 0x000001f00300780c */ /* 0x040fe40003f64270 */
[----:B------:R-:W-:Y:S01]  /*12d60*/  ISETP.GT.AND P0, PT, R3, 0x1f1, PT ;  /* 0x000001f10300780c */ /* 0x000fe20003f04270 */
[----:B------:R-:W-:Y:S01]  /*12d70*/  @P4 STG.E.U16 desc[UR36][R6.64+0x3d0], R142 ;  /* 0x0003d08e06004986 */ /* 0x000fe2000c101524 */
[----:B------:R-:W-:-:S03]  /*12d80*/  ISETP.GT.AND P4, PT, R0, RZ, P3 ;  /* 0x000000ff0000720c */ /* 0x000fc60001f84270 */
[----:B------:R-:W-:Y:S01]  /*12d90*/  @P5 STG.E.U16 desc[UR36][R6.64+0x3d2], R143 ;  /* 0x0003d28f06005986 */ /* 0x000fe2000c101524 */
[----:B------:R-:W-:Y:S01]  /*12da0*/  ISETP.GT.AND P5, PT, R0, RZ, P0 ;  /* 0x000000ff0000720c */ /* 0x000fe200007a4270 */
[-C--:B------:R-:W-:Y:S01]  /*12db0*/  FMUL R144, R144, R2.reuse ;  /* 0x0000000290907220 */ /* 0x080fe20000400000 */
[----:B----4-:R-:W-:Y:S01]  /*12dc0*/  FMUL R145, R145, R2 ;  /* 0x0000000291917220 */ /* 0x010fe20000400000 */
[----:B------:R-:W-:-:S03]  /*12dd0*/  ISETP.GT.AND P2, PT, R3, 0x1f8, PT ;  /* 0x000001f80300780c */ /* 0x000fc60003f44270 */
[----:B------:R-:W-:Y:S02]  /*12de0*/  F2FP.F16.F32.PACK_AB R144, RZ, R144 ;  /* 0x00000090ff90723e */ /* 0x000fe400000000ff */
[----:B------:R-:W-:Y:S02]  /*12df0*/  F2FP.F16.F32.PACK_AB R145, RZ, R145 ;  /* 0x00000091ff91723e */ /* 0x000fe400000000ff */
[----:B------:R-:W-:Y:S01]  /*12e00*/  ISETP.GT.AND P1, PT, R3, 0x1f9, PT ;  /* 0x000001f90300780c */ /* 0x000fe20003f24270 */
[----:B------:R-:W-:Y:S01]  /*12e10*/  @P4 STG.E.U16 desc[UR36][R4.64+0x3e0], R144 ;  /* 0x0003e09004004986 */ /* 0x000fe2000c101524 */
[C---:B------:R-:W-:Y:S02]  /*12e20*/  ISETP.GT.AND P3, PT, R0.reuse, 0x8, P3 ;  /* 0x000000080000780c */ /* 0x040fe40001f64270 */
[C---:B------:R-:W-:Y:S01]  /*12e30*/  ISETP.GT.AND P0, PT, R0.reuse, 0x8, P0 ;  /* 0x000000080000780c */ /* 0x040fe20000704270 */
[----:B------:R-:W-:Y:S01]  /*12e40*/  @P5 STG.E.U16 desc[UR36][R4.64+0x3e2], R145 ;  /* 0x0003e29104005986 */ /* 0x000fe2000c101524 */
[----:B------:R-:W-:Y:S01]  /*12e50*/  ISETP.GT.AND P5, PT, R0, RZ, P2 ;  /* 0x000000ff0000720c */ /* 0x000fe200017a4270 */
[-C--:B--2---:R-:W-:Y:S01]  /*12e60*/  FMUL R146, R146, R2.reuse ;  /* 0x0000000292927220 */ /* 0x084fe20000400000 */
[C---:B------:R-:W-:Y:S01]  /*12e70*/  ISETP.GT.AND P4, PT, R0.reuse, RZ, P1 ;  /* 0x000000ff0000720c */ /* 0x040fe20000f84270 */
[-C--:B---3--:R-:W-:Y:S01]  /*12e80*/  FMUL R147, R147, R2.reuse ;  /* 0x0000000293937220 */ /* 0x088fe20000400000 */
[----:B------:R-:W-:Y:S01]  /*12e90*/  ISETP.GT.AND P2, PT, R0, 0x8, P2 ;  /* 0x000000080000780c */ /* 0x000fe20001744270 */
[-C--:B------:R-:W-:Y:S01]  /*12ea0*/  FMUL R148, R148, R2.reuse ;  /* 0x0000000294947220 */ /* 0x080fe20000400000 */
[----:B------:R-:W-:Y:S01]  /*12eb0*/  FMUL R149, R149, R2 ;  /* 0x0000000295957220 */ /* 0x000fe20000400000 */
[----:B------:R-:W-:-:S02]  /*12ec0*/  F2FP.F16.F32.PACK_AB R146, RZ, R146 ;  /* 0x00000092ff92723e */ /* 0x000fc400000000ff */
[----:B------:R-:W-:Y:S02]  /*12ed0*/  F2FP.F16.F32.PACK_AB R147, RZ, R147 ;  /* 0x00000093ff93723e */ /* 0x000fe400000000ff */
[----:B------:R-:W-:Y:S02]  /*12ee0*/  ISETP.GT.AND P1, PT, R0, 0x8, P1 ;  /* 0x000000080000780c */ /* 0x000fe40000f24270 */
[----:B------:R-:W-:Y:S01]  /*12ef0*/  F2FP.F16.F32.PACK_AB R148, RZ, R148 ;  /* 0x00000094ff94723e */ /* 0x000fe200000000ff */
[-C--:B------:R-:W-:Y:S01]  /*12f00*/  FMUL R150, R150, R2.reuse ;  /* 0x0000000296967220 */ /* 0x080fe20000400000 */
[----:B------:R-:W-:Y:S01]  /*12f10*/  F2FP.F16.F32.PACK_AB R149, RZ, R149 ;  /* 0x00000095ff95723e */ /* 0x000fe200000000ff */
[----:B------:R-:W-:Y:S01]  /*12f20*/  FMUL R151, R151, R2 ;  /* 0x0000000297977220 */ /* 0x000fe20000400000 */
[----:B------:R-:W-:Y:S04]  /*12f30*/  @P3 STG.E.U16 desc[UR36][R6.64+0x3e0], R146 ;  /* 0x0003e09206003986 */ /* 0x000fe8000c101524 */
[----:B------:R-:W-:Y:S01]  /*12f40*/  @P0 STG.E.U16 desc[UR36][R6.64+0x3e2], R147 ;  /* 0x0003e29306000986 */ /* 0x000fe2000c101524 */
[----:B------:R-:W-:-:S03]  /*12f50*/  F2FP.F16.F32.PACK_AB R150, RZ, R150 ;  /* 0x00000096ff96723e */ /* 0x000fc600000000ff */
[----:B------:R-:W-:Y:S01]  /*12f60*/  @P5 STG.E.U16 desc[UR36][R4.64+0x3f0], R148 ;  /* 0x0003f09404005986 */ /* 0x000fe2000c101524 */
[----:B------:R-:W-:-:S03]  /*12f70*/  F2FP.F16.F32.PACK_AB R151, RZ, R151 ;  /* 0x00000097ff97723e */ /* 0x000fc600000000ff */
[----:B------:R1:W-:Y:S02]  /*12f80*/  @P4 STG.E.U16 desc[UR36][R4.64+0x3f2], R149 ;  /* 0x0003f29504004986 */ /* 0x0003e4000c101524 */
[----:B-1----:R-:W-:Y:S02]  /*12f90*/  @P2 IMAD.MOV.U32 R4, RZ, RZ, R6 ;  /* 0x000000ffff042224 */ /* 0x002fe400078e0006 */
[----:B------:R-:W-:-:S05]  /*12fa0*/  @P2 IMAD.MOV.U32 R5, RZ, RZ, R7 ;  /* 0x000000ffff052224 */ /* 0x000fca00078e0007 */
[----:B------:R0:W-:Y:S04]  /*12fb0*/  @P2 STG.E.U16 desc[UR36][R4.64+0x3f0], R150 ;  /* 0x0003f09604002986 */ /* 0x0001e8000c101524 */
[----:B------:R0:W-:Y:S02]  /*12fc0*/  @P1 STG.E.U16 desc[UR36][R6.64+0x3f2], R151 ;  /* 0x0003f29706001986 */ /* 0x0001e4000c101524 */
.L_x_539:
[----:B------:R-:W-:Y:S05]  /*12fd0*/  BSYNC B0 ;  /* 0x0000000000007941 */ /* 0x000fea0003800000 */
.L_x_29:
[----:B0-----:R-:W2:Y:S04]  /*12fe0*/  LDL.LU R5, [R1+0x200] ;  /* 0x0002000001057983 */ /* 0x001ea80000300800 */
[----:B------:R-:W2:Y:S01]  /*12ff0*/  LDL.LU R4, [R1+0x204] ;  /* 0x0002040001047983 */ /* 0x000ea20000300800 */
[----:B------:R-:W-:Y:S01]  /*13000*/  ULDC UR4, c[0x0][0xc] ;  /* 0x0000030000047ab9 */ /* 0x000fe20000000800 */
[----:B------:R-:W-:Y:S01]  /*13010*/  ULDC UR5, c[0x0][0x10] ;  /* 0x0000040000057ab9 */ /* 0x000fe20000000800 */
[----:B------:R-:W2:Y:S01]  /*13020*/  LDC R3, c[0x0][0x14] ;  /* 0x00000500ff037b82 */ /* 0x000ea20000000800 */
[----:B------:R-:W-:Y:S01]  /*13030*/  UIMAD.WIDE.U32 UR4, UR4, UR5, URZ ;  /* 0x00000005040472a5 */ /* 0x000fe2000f8e003f */
[----:B------:R0:W5:Y:S01]  /*13040*/  LDL R28, [R1+0x208] ;  /* 0x00020800011c7983 */ /* 0x0001620000100800 */
[----:B----4-:R-:W-:Y:S01]  /*13050*/  PRMT R0, RZ, 0x7610, R0 ;  /* 0x00007610ff007816 */ /* 0x010fe20000000000 */
[----:B------:R-:W-:-:S02]  /*13060*/  IMAD.MOV.U32 R19, RZ, RZ, -0x1 ;  /* 0xffffffffff137424 */ /* 0x000fc400078e00ff */
[----:B------:R-:W-:Y:S02]  /*13070*/  IMAD.MOV.U32 R155, RZ, RZ, -0x1 ;  /* 0xffffffffff9b7424 */ /* 0x000fe400078e00ff */
[----:B--2---:R-:W-:-:S04]  /*13080*/  IMAD.WIDE.U32 R4, R3, UR4, R4 ;  /* 0x0000000403047c25 */ /* 0x004fc8000f8e0004 */
[----:B------:R-:W-:Y:S01]  /*13090*/  IMAD R3, R3, UR5, RZ ;  /* 0x0000000503037c24 */ /* 0x000fe2000f8e02ff */
[----:B------:R-:W-:Y:S01]  /*130a0*/  ULDC.64 UR4, c[0x0][0x650] ;  /* 0x0001940000047ab9 */ /* 0x000fe20000000a00 */
[----:B------:R-:W-:Y:S01]  /*130b0*/  IMAD.MOV.U32 R22, RZ, RZ, R4 ;  /* 0x000000ffff167224 */ /* 0x000fe200078e0004 */
[----:B------:R-:W-:Y:S01]  /*130c0*/  ISETP.GE.U32.AND P0, PT, R4, UR4, PT ;  /* 0x0000000404007c0c */ /* 0x000fe2000bf06070 */
[----:B------:R-:W-:-:S05]  /*130d0*/  IMAD.IADD R23, R5, 0x1, R3 ;  /* 0x0000000105177824 */ /* 0x000fca00078e0203 */
[----:B------:R0:W-:Y:S01]  /*130e0*/  STL [R1+0x200], R23 ;  /* 0x0002001701007387 */ /* 0x0001e20000100800 */
[----:B------:R-:W-:-:S03]  /*130f0*/  ISETP.GE.U32.AND.EX P0, PT, R23, UR5, PT, P0 ;  /* 0x0000000517007c0c */ /* 0x000fc6000bf06100 */
[----:B------:R0:W-:Y:S10]  /*13100*/  STL [R1+0x204], R22 ;  /* 0x0002041601007387 */ /* 0x0001f40000100800 */
[----:B0-----:R-:W-:Y:S05]  /*13110*/  @P0 BRA `(.L_x_540) ;  /* 0x0000000400740947 */ /* 0x001fea0003800000 */
[----:B------:R-:W0:Y:S01]  /*13120*/  S2R R18, SR_CTAID.X ;  /* 0x0000000000127919 */ /* 0x000e220000002500 */
[----:B------:R-:W2:Y:S01]  /*13130*/  LDC.64 R10, c[0x0][0x628] ;  /* 0x00018a00ff0a7b82 */ /* 0x000ea20000000a00 */
[----:B------:R-:W-:Y:S01]  /*13140*/  ULDC UR4, c[0x0][0x150] ;  /* 0x0000540000047ab9 */ /* 0x000fe20000000800 */
[----:B-1-3--:R-:W-:Y:S01]  /*13150*/  IMAD.MOV.U32 R8, RZ, RZ, R22 ;  /* 0x000000ffff087224 */ /* 0x00afe200078e0016 */
[----:B------:R-:W1:Y:S01]  /*13160*/  S2R R20, SR_CTAID.Y ;  /* 0x0000000000147919 */ /* 0x000e620000002600 */
[----:B------:R-:W-:-:S04]  /*13170*/  IMAD.MOV.U32 R9, RZ, RZ, R23 ;  /* 0x000000ffff097224 */ /* 0x000fc800078e0017 */
[----:B------:R-:W3:Y:S08]  /*13180*/  LDC R21, c[0x0][0x144] ;  /* 0x00005100ff157b82 */ /* 0x000ef00000000800 */
[----:B-----5:R-:W4:Y:S08]  /*13190*/  LDC R12, c[0x0][0x630] ;  /* 0x00018c00ff0c7b82 */ /* 0x020f300000000800 */
[----:B------:R-:W1:Y:S01]  /*131a0*/  LDC.64 R14, c[0x0][0x620] ;  /* 0x00018800ff0e7b82 */ /* 0x000e620000000a00 */
[----:B--2---:R-:W-:-:S04]  /*131b0*/  ISETP.NE.U32.AND P0, PT, R10, RZ, PT ;  /* 0x000000ff0a00720c */ /* 0x004fc80003f05070 */
[----:B------:R-:W-:Y:S02]  /*131c0*/  ISETP.NE.AND.EX P0, PT, R11, RZ, PT, P0 ;  /* 0x000000ff0b00720c */ /* 0x000fe40003f05300 */
[----:B0-----:R-:W-:-:S05]  /*131d0*/  I2FP.F32.U32 R0, R18 ;  /* 0x0000001200007245 */ /* 0x001fca0000201000 */
[----:B------:R-:W-:-:S04]  /*131e0*/  FMUL R0, R0, UR4 ;  /* 0x0000000400007c20 */ /* 0x000fc80008400000 */
[----:B------:R0:W2:Y:S02]  /*131f0*/  F2I.U32.TRUNC.NTZ R19, R0 ;  /* 0x0000000000137305 */ /* 0x0000a4000020f000 */
[----:B---34-:R-:W-:Y:S05]  /*13200*/  @!P0 BRA `(.L_x_541) ;  /* 0x0000000000288947 */ /* 0x018fea0003800000 */
[----:B0-----:R-:W0:Y:S02]  /*13210*/  LDC R0, c[0x0][0x634] ;  /* 0x00018d00ff007b82 */ /* 0x001e240000000800 */
        /* <DEDUP_REMOVED lines=9> */
.L_x_541:
[-CC-:B------:R-:W-:Y:S01]  /*132b0*/  SHF.R.U64 R155, R8, R12.reuse, R9.reuse ;  /* 0x0000000c089b7219 */ /* 0x180fe20000001209 */
[----:B------:R-:W3:Y:S01]  /*132c0*/  LDC.64 R26, c[0x0][0x640] ;  /* 0x00019000ff1a7b82 */ /* 0x000ee20000000a00 */
[----:B0-----:R-:W-:Y:S01]  /*132d0*/  SHF.R.U32.HI R0, RZ, R12, R9 ;  /* 0x0000000cff007219 */ /* 0x001fe20000011609 */
[----:B------:R-:W-:Y:S01]  /*132e0*/  IMAD.MOV.U32 R4, RZ, RZ, R22 ;  /* 0x000000ffff047224 */ /* 0x000fe200078e0016 */
[----:B------:R-:W-:Y:S01]  /*132f0*/  IADD3 R3, P0, RZ, -R155, RZ ;  /* 0x8000009bff037210 */ /* 0x000fe20007f1e0ff */
[----:B--2---:R-:W-:Y:S01]  /*13300*/  IMAD.MOV R19, RZ, RZ, -R19 ;  /* 0x000000ffff137224 */ /* 0x004fe200078e0a13 */
[----:B------:R-:W-:Y:S01]  /*13310*/  ULDC UR4, c[0x0][0x154] ;  /* 0x0000550000047ab9 */ /* 0x000fe20000000800 */
[----:B------:R-:W-:Y:S02]  /*13320*/  IMAD.MOV.U32 R7, RZ, RZ, 0x1 ;  /* 0x00000001ff077424 */ /* 0x000fe400078e00ff */
[----:B------:R-:W0:Y:S01]  /*13330*/  LDC R6, c[0x0][0x618] ;  /* 0x00018600ff067b82 */ /* 0x000e220000000800 */
[----:B------:R-:W-:-:S02]  /*13340*/  IMAD.X R5, RZ, RZ, ~R0, P0 ;  /* 0x000000ffff057224 */ /* 0x000fc400000e0e00 */
[----:B------:R-:W-:Y:S02]  /*13350*/  IMAD R22, R21, R19, R18 ;  /* 0x0000001315167224 */ /* 0x000fe400078e0212 */
[-C--:B-1----:R-:W-:Y:S02]  /*13360*/  IMAD R0, R5, R14.reuse, RZ ;  /* 0x0000000e05007224 */ /* 0x082fe400078e02ff */
[----:B------:R-:W-:Y:S01]  /*13370*/  IMAD.MOV.U32 R5, RZ, RZ, R23 ;  /* 0x000000ffff057224 */ /* 0x000fe200078e0017 */
[----:B------:R-:W1:Y:S01]  /*13380*/  LDC R8, c[0x0][0x608] ;  /* 0x00018200ff087b82 */ /* 0x000e620000000800 */
[----:B------:R-:W-:-:S04]  /*13390*/  IMAD.WIDE.U32 R4, R3, R14, R4 ;  /* 0x0000000e03047225 */ /* 0x000fc800078e0004 */
[----:B------:R-:W-:-:S03]  /*133a0*/  IMAD R3, R3, R15, R0 ;  /* 0x0000000f03037224 */ /* 0x000fc600078e0200 */
[----:B------:R-:W2:Y:S01]  /*133b0*/  LDC R24, c[0x0][0x658] ;  /* 0x00019600ff187b82 */ /* 0x000ea20000000800 */
[----:B------:R-:W-:Y:S01]  /*133c0*/  I2FP.F32.U32 R0, R20 ;  /* 0x0000001400007245 */ /* 0x000fe20000201000 */
[----:B------:R-:W-:Y:S01]  /*133d0*/  IMAD.IADD R3, R5, 0x1, R3 ;  /* 0x0000000105037824 */ /* 0x000fe200078e0203 */
[----:B---3--:R-:W-:Y:S01]  /*133e0*/  ISETP.NE.U32.AND P0, PT, R26, RZ, PT ;  /* 0x000000ff1a00720c */ /* 0x008fe20003f05070 */
[----:B------:R-:W-:Y:S02]  /*133f0*/  IMAD.MOV.U32 R5, RZ, RZ, -0x1 ;  /* 0xffffffffff057424 */ /* 0x000fe400078e00ff */
[----:B------:R-:W-:Y:S02]  /*13400*/  FMUL R0, R0, UR4 ;  /* 0x0000000400007c20 */ /* 0x000fe40008400000 */
[----:B------:R-:W3:Y:S01]  /*13410*/  LDC R15, c[0x0][0x148] ;  /* 0x00005200ff0f7b82 */ /* 0x000ee20000000800 */
[----:B0-----:R-:W-:Y:S01]  /*13420*/  SHF.R.U64 R12, R4, R6, R3 ;  /* 0x00000006040c7219 */ /* 0x001fe20000001203 */
[----:B------:R0:W4:Y:S01]  /*13430*/  F2I.U32.TRUNC.NTZ R14, R0 ;  /* 0x00000000000e7305 */ /* 0x000122000020f000 */
[----:B------:R-:W-:-:S02]  /*13440*/  ISETP.NE.AND.EX P0, PT, R27, RZ, PT, P0 ;  /* 0x000000ff1b00720c */ /* 0x000fc40003f05300 */
[----:B------:R-:W-:-:S03]  /*13450*/  SHF.R.U32.HI R3, RZ, R6, R3 ;  /* 0x00000006ff037219 */ /* 0x000fc60000011603 */
[----:B------:R-:W0:Y:S01]  /*13460*/  LDC R18, c[0x0][0x600] ;  /* 0x00018000ff127b82 */ /* 0x000e220000000800 */
[-CC-:B-1----:R-:W-:Y:S02]  /*13470*/  SHF.R.U64 R10, R12, R8.reuse, R3.reuse ;  /* 0x000000080c0a7219 */ /* 0x182fe40000001203 */
[----:B------:R-:W-:-:S05]  /*13480*/  SHF.R.U32.HI R3, RZ, R8, R3 ;  /* 0x00000008ff037219 */ /* 0x000fca0000011603 */
[----:B------:R-:W1:Y:S01]  /*13490*/  LDC R21, c[0x0][0x648] ;  /* 0x00019200ff157b82 */ /* 0x000e620000000800 */
[-C--:B--2---:R-:W-:Y:S02]  /*134a0*/  SHF.L.U32 R4, R5, R24.reuse, RZ ;  /* 0x0000001805047219 */ /* 0x084fe400000006ff */
[-CC-:B------:R-:W-:Y:S02]  /*134b0*/  SHF.R.U64 R13, R10, R24.reuse, R3.reuse ;  /* 0x000000180a0d7219 */ /* 0x180fe40000001203 */
[----:B------:R-:W-:Y:S02]  /*134c0*/  SHF.R.U32.HI R5, RZ, R24, R3 ;  /* 0x00000018ff057219 */ /* 0x000fe40000011603 */
[----:B------:R-:W-:Y:S01]  /*134d0*/  LOP3.LUT R19, RZ, R4, RZ, 0x33, !PT ;  /* 0x00000004ff137212 */ /* 0x000fe200078e33ff */
[----:B------:R-:W2:Y:S01]  /*134e0*/  LDC R23, c[0x0][0x638] ;  /* 0x00018e00ff177b82 */ /* 0x000ea20000000800 */
[----:B------:R-:W-:Y:S01]  /*134f0*/  SHF.L.U32 R24, R7, R24, RZ ;  /* 0x0000001807187219 */ /* 0x000fe200000006ff */
[----:B------:R-:W-:-:S06]  /*13500*/  IMAD.MOV.U32 R4, RZ, RZ, R13 ;  /* 0x000000ffff047224 */ /* 0x000fcc00078e000d */
[----:B------:R-:W0:Y:S01]  /*13510*/  LDC R25, c[0x0][0x610] ;  /* 0x00018400ff197b82 */ /* 0x000e220000000800 */
[----:B----4-:R-:W-:Y:S05]  /*13520*/  @!P0 BRA `(.L_x_542) ;  /* 0x0000000000288947 */ /* 0x010fea0003800000 */
        /* <DEDUP_REMOVED lines=10> */
.L_x_542:
[----:B------:R-:W4:Y:S01]  /*135d0*/  LDC R3, c[0x0][0x65c] ;  /* 0x00019700ff037b82 */ /* 0x000f220000000800 */
[----:B01----:R-:W-:Y:S01]  /*135e0*/  SHF.R.U64 R0, R4, R21, R5 ;  /* 0x0000001504007219 */ /* 0x003fe20000001205 */
[----:B------:R-:W-:Y:S02]  /*135f0*/  VIADD R5, R18, 0xffffffff ;  /* 0xffffffff12057836 */ /* 0x000fe40000000000 */
[----:B------:R-:W-:Y:S02]  /*13600*/  IMAD.MOV R14, RZ, RZ, -R14 ;  /* 0x000000ffff0e7224 */ /* 0x000fe400078e0a0e */
[----:B------:R-:W-:Y:S01]  /*13610*/  IMAD.MOV R4, RZ, RZ, -R0 ;  /* 0x000000ffff047224 */ /* 0x000fe200078e0a00 */
[----:B------:R-:W-:Y:S01]  /*13620*/  LOP3.LUT R5, R12, R5, RZ, 0xc0, !PT ;  /* 0x000000050c057212 */ /* 0x000fe200078ec0ff */
[----:B------:R-:W-:Y:S01]  /*13630*/  IMAD.MOV.U32 R6, RZ, RZ, 0x1 ;  /* 0x00000001ff067424 */ /* 0x000fe200078e00ff */
[----:B----4-:R-:W-:Y:S02]  /*13640*/  ISETP.NE.AND P0, PT, R3, 0x1, PT ;  /* 0x000000010300780c */ /* 0x010fe40003f05270 */
[----:B------:R-:W-:-:S05]  /*13650*/  LOP3.LUT R3, R10, R19, RZ, 0xc0, !PT ;  /* 0x000000130a037212 */ /* 0x000fca00078ec0ff */
[----:B------:R-:W-:Y:S02]  /*13660*/  IMAD R3, R24, R0, R3 ;  /* 0x0000000018037224 */ /* 0x000fe400078e0203 */
[----:B--2---:R-:W-:-:S04]  /*13670*/  IMAD R0, R4, R23, R13 ;  /* 0x0000001704007224 */ /* 0x004fc800078e020d */
[----:B---3--:R-:W-:Y:S02]  /*13680*/  @P0 IMAD R22, R15, R14, R20 ;  /* 0x0000000e0f160224 */ /* 0x008fe400078e0214 */
[----:B------:R-:W-:Y:S01]  /*13690*/  IMAD R4, R0, R18, R5 ;  /* 0x0000001200047224 */ /* 0x000fe200078e0205 */
[----:B------:R-:W-:Y:S01]  /*136a0*/  PRMT R0, R6, 0x7610, R0 ;  /* 0x0000761006007816 */ /* 0x000fe20000000000 */
[----:B------:R-:W-:-:S05]  /*136b0*/  IMAD R3, R3, R25, R22 ;  /* 0x0000001903037224 */ /* 0x000fca00078e0216 */
[----:B------:R-:W-:Y:S02]  /*136c0*/  SEL R28, R3, R4, !P0 ;  /* 0x00000004031c7207 */ /* 0x000fe40004000000 */
[----:B------:R-:W-:-:S03]  /*136d0*/  SEL R19, R4, R3, !P0 ;  /* 0x0000000304137207 */ /* 0x000fc60004000000 */
[----:B------:R0:W-:Y:S04]  /*136e0*/  STL [R1+0x208], R28 ;  /* 0x0002081c01007387 */ /* 0x0001e80000100800 */
.L_x_540:
[----:B------:R-:W-:Y:S01]  /*136f0*/  LOP3.LUT P0, RZ, R0, 0xff, RZ, 0xc0, !PT ;  /* 0x000000ff00ff7812 */ /* 0x000fe2000780c0ff */
[----:B-----5:R-:W-:-:S12]  /*13700*/  IMAD.MOV.U32 R18, RZ, RZ, R28 ;  /* 0x000000ffff127224 */ /* 0x020fd800078e001c */
[----:B------:R-:W-:Y:S05]  /*13710*/  @P0 BRA `(.L_x_543) ;  /* 0xfffffed8005c0947 */ /* 0x000fea000383ffff */
[----:B------:R-:W-:Y:S05]  /*13720*/  EXIT ;  /* 0x000000000000794d */ /* 0x000fea0003800000 */
.L_x_4:
[----:B------:R-:W2:Y:S01]  /*13730*/  LDL R20, [R1+0x204] ;  /* 0x0002040001147983 */ /* 0x000ea20000100800 */
[----:B0-----:R-:W-:-:S03]  /*13740*/  ULDC.64 UR4, c[0x0][0x650] ;  /* 0x0001940000047ab9 */ /* 0x001fc60000000a00 */
[----:B------:R-:W3:Y:S01]  /*13750*/  LDL R21, [R1+0x200] ;  /* 0x0002000001157983 */ /* 0x000ee20000100800 */
[----:B------:R-:W-:Y:S01]  /*13760*/  PRMT R7, RZ, 0x7610, R7 ;  /* 0x00007610ff077816 */ /* 0x000fe20000000007 */
[----:B------:R-:W-:Y:S02]  /*13770*/  IMAD.MOV.U32 R2, RZ, RZ, -0x1 ;  /* 0xffffffffff027424 */ /* 0x000fe400078e00ff */
[----:B------:R-:W-:Y:S02]  /*13780*/  IMAD.MOV.U32 R3, RZ, RZ, -0x1 ;  /* 0xffffffffff037424 */ /* 0x000fe400078e00ff */
[----:B------:R-:W-:Y:S01]  /*13790*/  IMAD.MOV.U32 R10, RZ, RZ, -0x1 ;  /* 0xffffffffff0a7424 */ /* 0x000fe200078e00ff */
[----:B--2---:R-:W-:-:S04]  /*137a0*/  ISETP.GE.U32.AND P0, PT, R20, UR4, PT ;  /* 0x0000000414007c0c */ /* 0x004fc8000bf06070 */
[----:B---3--:R-:W-:-:S13]  /*137b0*/  ISETP.GE.U32.AND.EX P0, PT, R21, UR5, PT, P0 ;  /* 0x0000000515007c0c */ /* 0x008fda000bf06100 */
        /* <DEDUP_REMOVED lines=19> */
.L_x_545:
[--C-:B------:R-:W-:Y:S01]  /*138f0*/  SHF.R.U64 R12, R10, R14, R11.reuse ;  /* 0x0000000e0a0c7219 */ /* 0x100fe2000000120b */
[----:B------:R-:W0:Y:S01]  /*13900*/  LDC R16, c[0x0][0x618] ;  /* 0x00018600ff107b82 */ /* 0x000e220000000800 */
[----:B------:R-:W-:Y:S01]  /*13910*/  I2FP.F32.U32 R8, R4 ;  /* 0x0000000400087245 */ /* 0x000fe20000201000 */
[----:B------:R-:W-:Y:S01]  /*13920*/  ULDC UR4, c[0x0][0x150] ;  /* 0x0000540000047ab9 */ /* 0x000fe20000000800 */
[----:B------:R-:W-:Y:S01]  /*13930*/  SHF.R.U32.HI R2, RZ, R14, R11 ;  /* 0x0000000eff027219 */ /* 0x000fe2000001160b */
[----:B------:R-:W-:Y:S01]  /*13940*/  IMAD.MOV.U32 R3, RZ, RZ, R21 ;  /* 0x000000ffff037224 */ /* 0x000fe200078e0015 */
[----:B------:R-:W-:Y:S01]  /*13950*/  IADD3 R5, P0, RZ, -R12, RZ ;  /* 0x8000000cff057210 */ /* 0x000fe20007f1e0ff */
[----:B------:R-:W-:Y:S01]  /*13960*/  FMUL R9, R8, UR4 ;  /* 0x0000000408097c20 */ /* 0x000fe20008400000 */
[----:B------:R-:W-:Y:S01]  /*13970*/  ULDC UR4, c[0x0][0x154] ;  /* 0x0000550000047ab9 */ /* 0x000fe20000000800 */
[----:B------:R-:W1:Y:S02]  /*13980*/  LDC.64 R22, c[0x0][0x640] ;  /* 0x00019000ff167b82 */ /* 0x000e640000000a00 */
[----:B------:R-:W-:-:S02]  /*13990*/  IMAD.X R7, RZ, RZ, ~R2, P0 ;  /* 0x000000ffff077224 */ /* 0x000fc400000e0e02 */
[----:B------:R-:W-:Y:S01]  /*139a0*/  IMAD.MOV.U32 R2, RZ, RZ, R20 ;  /* 0x000000ffff027224 */ /* 0x000fe200078e0014 */
[----:B------:R-:W2:Y:S01]  /*139b0*/  F2I.U32.TRUNC.NTZ R9, R9 ;  /* 0x0000000900097305 */ /* 0x000ea2000020f000 */
[-C--:B------:R-:W-:Y:S02]  /*139c0*/  IMAD R8, R7, R18.reuse, RZ ;  /* 0x0000001207087224 */ /* 0x080fe400078e02ff */
[----:B------:R-:W3:Y:S01]  /*139d0*/  LDC R11, c[0x0][0x144] ;  /* 0x00005100ff0b7b82 */ /* 0x000ee20000000800 */
[----:B------:R-:W-:-:S04]  /*139e0*/  IMAD.WIDE.U32 R2, R5, R18, R2 ;  /* 0x0000001205027225 */ /* 0x000fc800078e0002 */
[----:B------:R-:W-:Y:S02]  /*139f0*/  IMAD R5, R5, R19, R8 ;  /* 0x0000001305057224 */ /* 0x000fe400078e0208 */
[----:B------:R-:W-:Y:S01]  /*13a00*/  IMAD.MOV.U32 R8, RZ, RZ, -0x1 ;  /* 0xffffffffff087424 */ /* 0x000fe200078e00ff */
[----:B------:R-:W4:Y:S01]  /*13a10*/  LDC R14, c[0x0][0x608] ;  /* 0x00018200ff0e7b82 */ /* 0x000f220000000800 */
[----:B------:R-:W-:Y:S01]  /*13a20*/  IMAD.IADD R3, R3, 0x1, R5 ;  /* 0x0000000103037824 */ /* 0x000fe200078e0205 */
[----:B------:R-:W-:-:S04]  /*13a30*/  I2FP.F32.U32 R5, R6 ;  /* 0x0000000600057245 */ /* 0x000fc80000201000 */
[-C--:B0-----:R-:W-:Y:S01]  /*13a40*/  SHF.R.U64 R10, R2, R16.reuse, R3 ;  /* 0x00000010020a7219 */ /* 0x081fe20000001203 */
[----:B--2---:R-:W-:Y:S01]  /*13a50*/  IMAD.MOV R2, RZ, RZ, -R9 ;  /* 0x000000ffff027224 */ /* 0x004fe200078e0a09 */
[----:B------:R-:W0:Y:S01]  /*13a60*/  LDC R7, c[0x0][0x658] ;  /* 0x00019600ff077b82 */ /* 0x000e220000000800 */
[----:B-1----:R-:W-:Y:S01]  /*13a70*/  ISETP.NE.U32.AND P0, PT, R22, RZ, PT ;  /* 0x000000ff1600720c */ /* 0x002fe20003f05070 */
[----:B------:R-:W-:Y:S01]  /*13a80*/  FMUL R5, R5, UR4 ;  /* 0x0000000405057c20 */ /* 0x000fe20008400000 */
[----:B------:R-:W-:Y:S02]  /*13a90*/  SHF.R.U32.HI R3, RZ, R16, R3 ;  /* 0x00000010ff037219 */ /* 0x000fe40000011603 */
[----:B------:R-:W-:-:S03]  /*13aa0*/  ISETP.NE.AND.EX P0, PT, R23, RZ, PT, P0 ;  /* 0x000000ff1700720c */ /* 0x000fc60003f05300 */
[----:B------:R-:W1:Y:S01]  /*13ab0*/  LDC R19, c[0x0][0x148] ;  /* 0x00005200ff137b82 */ /* 0x000e620000000800 */
[----:B---3--:R-:W-:Y:S02]  /*13ac0*/  IMAD R21, R11, R2, R4 ;  /* 0x000000020b157224 */ /* 0x008fe400078e0204 */
[----:B------:R-:W-:-:S05]  /*13ad0*/  IMAD.MOV.U32 R4, RZ, RZ, 0x1 ;  /* 0x00000001ff047424 */ /* 0x000fca00078e00ff */
[----:B------:R-:W2:Y:S01]  /*13ae0*/  LDC R18, c[0x0][0x600] ;  /* 0x00018000ff127b82 */ /* 0x000ea20000000800 */
[-CC-:B----4-:R-:W-:Y:S02]  /*13af0*/  SHF.R.U64 R13, R10, R14.reuse, R3.reuse ;  /* 0x0000000e0a0d7219 */ /* 0x190fe40000001203 */
[----:B------:R-:W-:Y:S02]  /*13b00*/  SHF.R.U32.HI R2, RZ, R14, R3 ;  /* 0x0000000eff027219 */ /* 0x000fe40000011603 */
[----:B------:R3:W4:Y:S03]  /*13b10*/  F2I.U32.TRUNC.NTZ R14, R5 ;  /* 0x00000005000e7305 */ /* 0x000726000020f000 */
[----:B------:R-:W1:Y:S01]  /*13b20*/  LDC R20, c[0x0][0x648] ;  /* 0x00019200ff147b82 */ /* 0x000e620000000800 */
[-C--:B0-----:R-:W-:Y:S02]  /*13b30*/  SHF.R.U64 R15, R13, R7.reuse, R2 ;  /* 0x000000070d0f7219 */ /* 0x081fe40000001202 */
[----:B------:R-:W-:-:S02]  /*13b40*/  SHF.L.U32 R8, R8, R7, RZ ;  /* 0x0000000708087219 */ /* 0x000fc400000006ff */
[-C--:B------:R-:W-:Y:S01]  /*13b50*/  SHF.R.U32.HI R3, RZ, R7.reuse, R2 ;  /* 0x00000007ff037219 */ /* 0x080fe20000011602 */
[----:B------:R-:W-:Y:S01]  /*13b60*/  IMAD.MOV.U32 R2, RZ, RZ, R15 ;  /* 0x000000ffff027224 */ /* 0x000fe200078e000f */
[----:B------:R-:W-:Y:S01]  /*13b70*/  SHF.L.U32 R16, R4, R7, RZ ;  /* 0x0000000704107219 */ /* 0x000fe200000006ff */
[----:B------:R-:W0:Y:S01]  /*13b80*/  LDC R24, c[0x0][0x638] ;  /* 0x00018e00ff187b82 */ /* 0x000e220000000800 */
[----:B------:R-:W-:-:S07]  /*13b90*/  LOP3.LUT R26, RZ, R8, RZ, 0x33, !PT ;  /* 0x00000008ff1a7212 */ /* 0x000fce00078e33ff */
[----:B------:R-:W0:Y:S01]  /*13ba0*/  LDC R25, c[0x0][0x610] ;  /* 0x00018400ff197b82 */ /* 0x000e220000000800 */
[----:B---34-:R-:W-:Y:S05]  /*13bb0*/  @!P0 BRA `(.L_x_546) ;  /* 0x0000000000288947 */ /* 0x018fea0003800000 */
        /* <DEDUP_REMOVED lines=10> */
.L_x_546:
[----:B------:R-:W3:Y:S01]  /*13c60*/  LDC R4, c[0x0][0x65c] ;  /* 0x00019700ff047b82 */ /* 0x000ee20000000800 */
[----:B-1----:R-:W-:Y:S01]  /*13c70*/  SHF.R.U64 R3, R2, R20, R3 ;  /* 0x0000001402037219 */ /* 0x002fe20000001203 */
[----:B--2---:R-:W-:Y:S01]  /*13c80*/  VIADD R5, R18, 0xffffffff ;  /* 0xffffffff12057836 */ /* 0x004fe20000000000 */
[----:B------:R-:W-:Y:S01]  /*13c90*/  LOP3.LUT R2, R13, R26, RZ, 0xc0, !PT ;  /* 0x0000001a0d027212 */ /* 0x000fe200078ec0ff */
[----:B------:R-:W-:Y:S02]  /*13ca0*/  IMAD.MOV R14, RZ, RZ, -R14 ;  /* 0x000000ffff0e7224 */ /* 0x000fe400078e0a0e */
[----:B------:R-:W-:Y:S01]  /*13cb0*/  IMAD.MOV.U32 R7, RZ, RZ, 0x1 ;  /* 0x00000001ff077424 */ /* 0x000fe200078e00ff */
[----:B------:R-:W-:Y:S01]  /*13cc0*/  LOP3.LUT R10, R10, R5, RZ, 0xc0, !PT ;  /* 0x000000050a0a7212 */ /* 0x000fe200078ec0ff */
[----:B------:R-:W-:Y:S01]  /*13cd0*/  IMAD R2, R16, R3, R2 ;  /* 0x0000000310027224 */ /* 0x000fe200078e0202 */
[----:B---3--:R-:W-:Y:S01]  /*13ce0*/  ISETP.NE.AND P0, PT, R4, 0x1, PT ;  /* 0x000000010400780c */ /* 0x008fe20003f05270 */
[----:B------:R-:W-:-:S04]  /*13cf0*/  IMAD.MOV R4, RZ, RZ, -R3 ;  /* 0x000000ffff047224 */ /* 0x000fc800078e0a03 */
[----:B0-----:R-:W-:-:S04]  /*13d00*/  IMAD R3, R4, R24, R15 ;  /* 0x0000001804037224 */ /* 0x001fc800078e020f */
[----:B------:R-:W-:Y:S02]  /*13d10*/  IMAD R5, R3, R18, R10 ;  /* 0x0000001203057224 */ /* 0x000fe400078e020a */
[----:B------:R-:W-:Y:S02]  /*13d20*/  IMAD.MOV.U32 R10, RZ, RZ, R12 ;  /* 0x000000ffff0a7224 */ /* 0x000fe400078e000c */
[----:B------:R-:W-:-:S04]  /*13d30*/  @P0 IMAD R21, R19, R14, R6 ;  /* 0x0000000e13150224 */ /* 0x000fc800078e0206 */
[----:B------:R-:W-:-:S05]  /*13d40*/  IMAD R2, R2, R25, R21 ;  /* 0x0000001902027224 */ /* 0x000fca00078e0215 */
[----:B------:R-:W-:Y:S02]  /*13d50*/  SEL R3, R5, R2, !P0 ;  /* 0x0000000205037207 */ /* 0x000fe40004000000 */
[----:B------:R-:W-:-:S07]  /*13d60*/  SEL R2, R2, R5, !P0 ;  /* 0x0000000502027207 */ /* 0x000fce0004000000 */
.L_x_544:
[----:B------:R-:W-:-:S08]  /*13d70*/  NOP ;  /* 0x0000000000007918 */ /* 0x000fd00000000000 */
[----:B------:R-:W0:-:S00]  /*13d80*/  USETMAXREG.DEALLOC.CTAPOOL 0x18 ;  /* 0x00000018000079c8 */ /* 0x000e0000080e0500 */
[----:B0-----:R-:W-:-:S13]  /*13d90*/  ISETP.NE.AND P0, PT, R0, RZ, PT ;  /* 0x000000ff0000720c */ /* 0x001fda0003f05270 */
[----:B------:R-:W-:Y:S05]  /*13da0*/  @P0 EXIT ;  /* 0x000000000000094d */ /* 0x000fea0003800000 */
[----:B------:R-:W-:Y:S01]  /*13db0*/  LOP3.LUT P0, RZ, R7, 0xff, RZ, 0xc0, !PT ;  /* 0x000000ff07ff7812 */ /* 0x000fe2000780c0ff */
[----:B------:R-:W-:Y:S02]  /*13dc0*/  IMAD.MOV.U32 R0, RZ, RZ, 0x1 ;  /* 0x00000001ff007424 */ /* 0x000fe400078e00ff */
[----:B------:R-:W-:-:S10]  /*13dd0*/  IMAD.MOV.U32 R6, RZ, RZ, RZ ;  /* 0x000000ffff067224 */ /* 0x000fd400078e00ff */
[----:B------:R-:W-:Y:S05]  /*13de0*/  @!P0 BRA `(.L_x_547) ;  /* 0x0000000c00508947 */ /* 0x000fea0003800000 */
[----:B------:R-:W0:Y:S01]  /*13df0*/  LDC R0, c[0x0][0x28c] ;  /* 0x0000a300ff007b82 */ /* 0x000e220000000800 */
[----:B------:R-:W1:Y:S01]  /*13e00*/  S2R R4, SR_TID.X ;  /* 0x0000000000047919 */ /* 0x000e620000002100 */
[----:B------:R-:W-:Y:S01]  /*13e10*/  ULDC UR5, c[0x0][0x600] ;  /* 0x0001800000057ab9 */ /* 0x000fe20000000800 */
[----:B------:R-:W-:Y:S01]  /*13e20*/  ULDC UR4, c[0x0][0xc] ;  /* 0x0000030000047ab9 */ /* 0x000fe20000000800 */
[----:B------:R-:W-:Y:S01]  /*13e30*/  UIADD3 UR16, UR5, -0x1, URZ ;  /* 0xffffffff05107890 */ /* 0x000fe2000fffe03f */
[----:B------:R-:W-:Y:S01]  /*13e40*/  BSSY B0, `(.L_x_547) ;  /* 0x00000ce000007945 */ /* 0x000fe20003800000 */
[----:B------:R-:W-:Y:S01]  /*13e50*/  ULDC UR6, c[0x0][0x658] ;  /* 0x0001960000067ab9 */ /* 0x000fe20000000800 */
[----:B------:R-:W-:Y:S01]  /*13e60*/  ULDC UR5, c[0x0][0x10] ;  /* 0x0000040000057ab9 */ /* 0x000fe20000000800 */
[----:B------:R-:W-:Y:S01]  /*13e70*/  UMOV UR7, 0xffffffff ;  /* 0xffffffff00077882 */ /* 0x000fe20000000000 */
[----:B------:R-:W-:Y:S01]  /*13e80*/  UMOV UR8, 0x1 ;  /* 0x0000000100087882 */ /* 0x000fe20000000000 */
[----:B------:R-:W-:Y:S01]  /*13e90*/  UIMAD.WIDE.U32 UR4, UR4, UR5, URZ ;  /* 0x00000005040472a5 */ /* 0x000fe2000f8e003f */
[----:B------:R-:W-:Y:S01]  /*13ea0*/  IMAD.MOV.U32 R11, RZ, RZ, 0x1 ;  /* 0x00000001ff0b7424 */ /* 0x000fe200078e00ff */
[----:B------:R-:W-:Y:S01]  /*13eb0*/  USHF.L.U32 UR7, UR7, UR6, URZ ;  /* 0x0000000607077299 */ /* 0x000fe2000800063f */
[----:B------:R-:W-:Y:S01]  /*13ec0*/  LOP3.LUT R8, R17, 0x2, RZ, 0xfc, !PT ;  /* 0x0000000211087812 */ /* 0x000fe200078efcff */
[----:B------:R-:W-:Y:S01]  /*13ed0*/  USHF.L.U32 UR18, UR8, UR6, URZ ;  /* 0x0000000608127299 */ /* 0x000fe2000800063f */
[----:B------:R-:W-:Y:S01]  /*13ee0*/  IMAD.MOV.U32 R6, RZ, RZ, RZ ;  /* 0x000000ffff067224 */ /* 0x000fe200078e00ff */
[----:B------:R-:W-:Y:S01]  /*13ef0*/  ULOP3.LUT UR17, URZ, UR7, URZ, 0x33, !UPT ;  /* 0x000000073f117292 */ /* 0x000fe2000f8e333f */
[----:B------:R-:W-:Y:S01]  /*13f00*/  ULDC UR6, c[0x0][0x14] ;  /* 0x0000050000067ab9 */ /* 0x000fe20000000800 */
[----:B------:R-:W-:Y:S01]  /*13f10*/  ULDC.64 UR22, c[0x0][0x198] ;  /* 0x0000660000167ab9 */ /* 0x000fe20000000a00 */
[----:B------:R-:W-:-:S02]  /*13f20*/  UIMAD.WIDE.U32 UR20, UR4, UR6, URZ ;  /* 0x00000006041472a5 */ /* 0x000fc4000f8e003f */
[----:B------:R-:W-:Y:S01]  /*13f30*/  UIMAD UR13, UR5, UR6, URZ ;  /* 0x00000006050d72a4 */ /* 0x000fe2000f8e023f */
[----:B0-----:R-:W-:-:S03]  /*13f40*/  VIADD R0, R0, 0xf ;  /* 0x0000000f00007836 */ /* 0x001fc60000000000 */
[----:B------:R-:W-:Y:S02]  /*13f50*/  UIADD3 UR13, UR21, UR13, URZ ;  /* 0x0000000d150d7290 */ /* 0x000fe4000fffe03f */
[----:B------:R-:W-:-:S04]  /*13f60*/  SHF.R.S32.HI R5, RZ, 0x1f, R0 ;  /* 0x0000001fff057819 */ /* 0x000fc80000011400 */
[----:B------:R-:W-:Y:S01]  /*13f70*/  LEA.HI R5, R5, R0, RZ, 0x4 ;  /* 0x0000000005057211 */ /* 0x000fe200078f20ff */
[----:B------:R-:W-:Y:S01]  /*13f80*/  IMAD.MOV.U32 R0, RZ, RZ, 0x1 ;  /* 0x00000001ff007424 */ /* 0x000fe200078e00ff */
[C---:B-1----:R-:W-:Y:S02]  /*13f90*/  LOP3.LUT P2, RZ, R4.reuse, 0x7f, RZ, 0xc0, !PT ;  /* 0x0000007f04ff7812 */ /* 0x042fe4000784c0ff */
[----:B------:R-:W-:Y:S02]  /*13fa0*/  SHF.R.S32.HI R7, RZ, 0x4, R5 ;  /* 0x00000004ff077819 */ /* 0x000fe40000011405 */
[----:B------:R-:W-:-:S03]  /*13fb0*/  LOP3.LUT P0, RZ, R4, 0x1f, RZ, 0xc0, !PT ;  /* 0x0000001f04ff7812 */ /* 0x000fc6000780c0ff */
[----:B------:R-:W-:Y:S01]  /*13fc0*/  VIADD R16, R7, 0x1 ;  /* 0x0000000107107836 */ /* 0x000fe20000000000 */
[----:B------:R-:W-:-:S13]  /*13fd0*/  PLOP3.LUT P0, PT, P0, P2, PT, 0x8a, 0x0 ;  /* 0x000000000000781c */ /* 0x000fda0000705172 */
.L_x_559:
[----:B------:R-:W-:-:S03]  /*13fe0*/  UMOV UR4, 0xffffffff ;  /* 0xffffffff00047882 */ /* 0x000fc60000000000 */
[----:B------:R-:W-:Y:S05]  /*13ff0*/  BRA.DIV UR4, `(.L_x_548) ;  /* 0x0000001204b47947 */ /* 0x000fea000b800000 */
[----:B------:R-:W-:-:S13]  /*14000*/  ELECT P6, URZ, PT ;  /* 0x00000000003f782f */ /* 0x000fda00038c0000 */
.L_x_577:
[----:B------:R-:W0:Y:S01]  /*14010*/  LDC R4, c[0x0][0x28c] ;  /* 0x0000a300ff047b82 */ /* 0x000e220000000800 */
[----:B------:R-:W-:Y:S01]  /*14020*/  BSSY B1, `(.L_x_549) ;  /* 0x0000037000017945 */ /* 0x000fe20003800000 */
[----:B0-----:R-:W-:-:S13]  /*14030*/  ISETP.LT.OR P6, PT, R4, 0x1, !P6 ;  /* 0x000000010400780c */ /* 0x001fda00077c1670 */
[----:B------:R-:W-:Y:S05]  /*14040*/  @P6 BRA `(.L_x_550) ;  /* 0x0000000000d06947 */ /* 0x000fea0003800000 */
[----:B------:R-:W-:Y:S02]  /*14050*/  IMAD.SHL.U32 R3, R3, 0x200, RZ ;  /* 0x0000020003037824 */ /* 0x000fe400078e00ff */
[----:B------:R-:W-:Y:S02]  /*14060*/  IMAD.SHL.U32 R2, R2, 0x80, RZ ;  /* 0x0000008002027824 */ /* 0x000fe400078e00ff */
[----:B------:R-:W-:Y:S02]  /*14070*/  IMAD.MOV.U32 R14, RZ, RZ, RZ ;  /* 0x000000ffff0e7224 */ /* 0x000fe400078e00ff */
[----:B------:R-:W-:Y:S02]  /*14080*/  IMAD.MOV.U32 R4, RZ, RZ, R16 ;  /* 0x000000ffff047224 */ /* 0x000fe400078e0010 */
[----:B------:R-:W-:Y:S02]  /*14090*/  IMAD.MOV.U32 R5, RZ, RZ, R0 ;  /* 0x000000ffff057224 */ /* 0x000fe400078e0000 */
[----:B------:R-:W-:-:S07]  /*140a0*/  IMAD.MOV.U32 R9, RZ, RZ, R6 ;  /* 0x000000ffff097224 */ /* 0x000fce00078e0006 */
.L_x_554:
[----:B------:R-:W0:Y:S01]  /*140b0*/  S2R R13, SR_CgaCtaId ;  /* 0x00000000000d7919 */ /* 0x000e220000008800 */
[----:B------:R-:W-:Y:S02]  /*140c0*/  MOV R12, 0x400 ;  /* 0x00000400000c7802 */ /* 0x000fe40000000f00 */
[----:B------:R-:W-:Y:S02]  /*140d0*/  SHF.L.U32 R18, R5, 0x1f, RZ ;  /* 0x0000001f05127819 */ /* 0x000fe400000006ff */
[----:B0-----:R-:W-:-:S05]  /*140e0*/  LEA R12, R13, R12, 0x18 ;  /* 0x0000000c0d0c7211 */ /* 0x001fca00078ec0ff */
[----:B------:R-:W-:-:S04]  /*140f0*/  IMAD R13, R9, 0x8, R12 ;  /* 0x00000008090d7824 */ /* 0x000fc800078e020c */
[----:B------:R-:W0:Y:S02]  /*14100*/  SYNCS.PHASECHK.TRANS64.TRYWAIT P1, [R13+URZ+0x58], R18 ;  /* 0x000058120d0075a7 */ /* 0x000e24000802017f */
[----:B0-----:R-:W-:Y:S05]  /*14110*/  @!P1 BRA `(.L_x_551) ;  /* 0x00000010008c9947 */ /* 0x001fea0003800000 */
.L_x_578:
[----:B0-----:R-:W0:Y:S01]  /*14120*/  @!P2 LDC R18, c[0x0][0x500] ;  /* 0x00014000ff12ab82 */ /* 0x001e220000000800 */
[----:B------:R-:W-:-:S04]  /*14130*/  PRMT R15, R8, 0x9910, RZ ;  /* 0x00009910080f7816 */ /* 0x000fc800000000ff */
[----:B------:R-:W-:Y:S01]  /*14140*/  ISETP.NE.AND P1, PT, R15, 0x2, PT ;  /* 0x000000020f00780c */ /* 0x000fe20003f25270 */
[----:B0-----:R0:W-:-:S12]  /*14150*/  @!P2 SYNCS.ARRIVE.TRANS64 RZ, [R13+URZ], R18 ;  /* 0x000000120dffa9a7 */ /* 0x0011d8000800003f */
[----:B------:R-:W-:Y:S05]  /*14160*/  @P1 BRA `(.L_x_552) ;  /* 0x0000000000041947 */ /* 0x000fea0003800000 */
[----:B------:R-:W-:Y:S01]  /*14170*/  BPT.TRAP 0x1 ;  /* 0x000000040000795c */ /* 0x000fe20000300000 */
.L_x_552:
[----:B------:R-:W-:Y:S05]  /*14180*/  @P0 BRA `(.L_x_553) ;  /* 0x0000000000040947 */ /* 0x000fea0003800000 */
[----:B------:R-:W-:Y:S01]  /*14190*/  BPT.TRAP 0x1 ;  /* 0x000000040000795c */ /* 0x000fe20000300000 */
.L_x_553:
[----:B------:R-:W-:Y:S01]  /*141a0*/  R2UR UR9, R13 ;  /* 0x000000000d0972ca */ /* 0x000fe200000e0000 */
[C-C-:B0-----:R-:W-:Y:S01]  /*141b0*/  IMAD R13, R9.reuse, 0x1000, R12.reuse ;  /* 0x00001000090d7824 */ /* 0x141fe200078e020c */
[----:B------:R-:W-:Y:S01]  /*141c0*/  UIADD3 UR4, UP0, UR22, 0xf0, URZ ;  /* 0x000000f016047890 */ /* 0x000fe2000ff1e03f */
[----:B------:R-:W-:Y:S01]  /*141d0*/  IMAD R12, R9, 0x4000, R12 ;  /* 0x00004000090c7824 */ /* 0x000fe200078e020c */
[----:B------:R-:W-:Y:S01]  /*141e0*/  R2UR UR11, R2 ;  /* 0x00000000020b72ca */ /* 0x000fe200000e0000 */
[----:B------:R-:W-:Y:S01]  /*141f0*/  VIADD R4, R4, 0xffffffff ;  /* 0xffffffff04047836 */ /* 0x000fe20000000000 */
[----:B------:R-:W-:Y:S01]  /*14200*/  R2UR UR5, R13 ;  /* 0x000000000d0572ca */ /* 0x000fe200000e0000 */
[----:B------:R-:W-:Y:S01]  /*14210*/  UIADD3 UR24, UP1, UR22, 0x1f0, URZ ;  /* 0x000001f016187890 */ /* 0x000fe2000ff3e03f */
[----:B------:R-:W-:Y:S01]  /*14220*/  R2UR UR8, R12 ;  /* 0x000000000c0872ca */ /* 0x000fe200000e0000 */
[----:B------:R-:W-:Y:S01]  /*14230*/  VIADD R9, R9, 0x1 ;  /* 0x0000000109097836 */ /* 0x000fe20000000000 */
[----:B------:R-:W-:Y:S01]  /*14240*/  R2UR UR10, R14 ;  /* 0x000000000e0a72ca */ /* 0x000fe200000e0000 */
[----:B------:R-:W-:Y:S01]  /*14250*/  UIADD3.X UR25, URZ, UR23, URZ, UP1, !UPT ;  /* 0x000000173f197290 */ /* 0x000fe20008ffe43f */
[----:B------:R-:W-:Y:S01]  /*14260*/  R2UR UR12, R10 ;  /* 0x000000000a0c72ca */ /* 0x000fe200000e0000 */
[----:B------:R-:W-:Y:S01]  /*14270*/  UMOV UR6, 0x0 ;  /* 0x0000000000067882 */ /* 0x000fe20000000000 */
[----:B------:R-:W-:Y:S01]  /*14280*/  R2UR UR19, R3 ;  /* 0x00000000031372ca */ /* 0x000fe200000e0000 */
[----:B------:R-:W-:Y:S01]  /*14290*/  UMOV UR7, 0x10000000 ;  /* 0x1000000000077882 */ /* 0x000fe20000000000 */
[----:B------:R-:W-:Y:S01]  /*142a0*/  ISETP.GT.AND P3, PT, R4, 0x1, PT ;  /* 0x000000010400780c */ /* 0x000fe20003f64270 */
[----:B------:R-:W-:Y:S01]  /*142b0*/  VIADD R14, R14, 0x10 ;  /* 0x000000100e0e7836 */ /* 0x000fe20000000000 */
[----:B------:R-:W-:Y:S01]  /*142c0*/  ISETP.NE.AND P1, PT, R9, 0xb, PT ;  /* 0x0000000b0900780c */ /* 0x000fe20003f25270 */
[----:B------:R-:W-:-:S02]  /*142d0*/  UIADD3 UR14, UR5, 0x180, URZ ;  /* 0x00000180050e7890 */ /* 0x000fc4000fffe03f */
[----:B------:R-:W-:Y:S01]  /*142e0*/  UIADD3.X UR5, URZ, UR23, URZ, UP0, !UPT ;  /* 0x000000173f057290 */ /* 0x000fe200087fe43f */
[----:B------:R-:W-:Y:S01]  /*142f0*/  SEL R12, RZ, 0x1, P1 ;  /* 0x00000001ff0c7807 */ /* 0x000fe20000800000 */
[----:B------:R-:W-:Y:S01]  /*14300*/  UIADD3 UR15, UR8, 0xb180, URZ ;  /* 0x0000b180080f7890 */ /* 0x000fe2000fffe03f */
[----:B------:R-:W-:Y:S02]  /*14310*/  SEL R9, R9, RZ, P1 ;  /* 0x000000ff09097207 */ /* 0x000fe40000800000 */
[----:B------:R-:W-:Y:S01]  /*14320*/  UMOV UR8, UR14 ;  /* 0x0000000e00087c82 */ /* 0x000fe20008000000 */
[----:B------:R-:W-:-:S03]  /*14330*/  LOP3.LUT R5, R5, R12, RZ, 0x3c, !PT ;  /* 0x0000000c05057212 */ /* 0x000fc600078e3cff */
[----:B------:R0:W-:Y:S02]  /*14340*/  UTMALDG.3D [UR8], [UR4], desc[UR6] ;  /* 0x00000608040075b4 */ /* 0x0001e40008011000 */
[----:B0-----:R-:W-:Y:S01]  /*14350*/  UMOV UR8, UR15 ;  /* 0x0000000f00087c82 */ /* 0x001fe20008000000 */
[----:B------:R-:W-:Y:S02]  /*14360*/  UMOV UR11, UR19 ;  /* 0x00000013000b7c82 */ /* 0x000fe40008000000 */
[----:B------:R0:W-:Y:S02]  /*14370*/  UTMALDG.3D [UR8], [UR24], desc[UR6] ;  /* 0x00000608180075b4 */ /* 0x0001e40008011000 */
[----:B0-----:R-:W-:Y:S05]  /*14380*/  @P3 BRA `(.L_x_554) ;  /* 0xfffffffc00483947 */ /* 0x001fea000383ffff */
.L_x_550:
[----:B------:R-:W-:Y:S05]  /*14390*/  BSYNC B1 ;  /* 0x0000000000017941 */ /* 0x000fea0003800000 */
.L_x_549:
[----:B------:R-:W2:Y:S01]  /*143a0*/  LDL.LU R15, [R1+0x200] ;  /* 0x00020000010f7983 */ /* 0x000ea20000300800 */
[----:B------:R-:W-:Y:S01]  /*143b0*/  LOP3.LUT P1, RZ, R11, 0xff, RZ, 0xc0, !PT ;  /* 0x000000ff0bff7812 */ /* 0x000fe2000782c0ff */
[C---:B------:R-:W-:Y:S01]  /*143c0*/  IMAD.IADD R6, R7.reuse, 0x1, R6 ;  /* 0x0000000107067824 */ /* 0x040fe200078e0206 */
[----:B------:R-:W-:Y:S01]  /*143d0*/  ULDC.64 UR4, c[0x0][0x650] ;  /* 0x0001940000047ab9 */ /* 0x000fe20000000a00 */
[----:B------:R-:W3:Y:S01]  /*143e0*/  LDL.LU R12, [R1+0x204] ;  /* 0x00020400010c7983 */ /* 0x000ee20000300800 */
[----:B------:R-:W-:Y:S01]  /*143f0*/  ISETP.GE.U32.AND P3, PT, R7, 0xb, PT ;  /* 0x0000000b0700780c */ /* 0x000fe20003f66070 */
[----:B------:R-:W-:Y:S01]  /*14400*/  BSSY B1, `(.L_x_555) ;  /* 0x000006f000017945 */ /* 0x000fe20003800000 */
[----:B------:R-:W-:Y:S01]  /*14410*/  IMAD.MOV.U32 R10, RZ, RZ, -0x1 ;  /* 0xffffffffff0a7424 */ /* 0x000fe200078e00ff */
[----:B------:R-:W-:Y:S02]  /*14420*/  PRMT R4, RZ, 0x7610, R4 ;  /* 0x00007610ff047816 */ /* 0x000fe40000000004 */
[----:B------:R-:W-:-:S04]  /*14430*/  PRMT R11, RZ, 0x7610, R11 ;  /* 0x00007610ff0b7816 */ /* 0x000fc8000000000b */
[----:B------:R-:W0:Y:S01]  /*14440*/  @P1 S2R R3, SR_CgaCtaId ;  /* 0x0000000000031919 */ /* 0x000e220000008800 */
[----:B------:R-:W-:-:S04]  /*14450*/  @P1 MOV R2, 0x400 ;  /* 0x0000040000021802 */ /* 0x000fc80000000f00 */
[----:B0-----:R-:W-:-:S04]  /*14460*/  @P1 LEA R2, R3, R2, 0x18 ;  /* 0x0000000203021211 */ /* 0x001fc800078ec0ff */
[----:B------:R0:W-:Y:S01]  /*14470*/  @P1 SYNCS.ARRIVE.TRANS64.A1T0 RZ, [R2+URZ+0xc8], RZ ;  /* 0x0000c8ff02ff19a7 */ /* 0x0001e2000810003f */
[----:B------:R-:W-:-:S04]  /*14480*/  ISETP.GT.U32.AND P1, PT, R6, 0xa, PT ;  /* 0x0000000a0600780c */ /* 0x000fc80003f24070 */
[----:B------:R-:W-:Y:S01]  /*14490*/  ISETP.LT.U32.AND P1, PT, R7, 0xb, P1 ;  /* 0x0000000b0700780c */ /* 0x000fe20000f21070 */
[----:B0-----:R-:W-:-:S04]  /*144a0*/  IMAD.WIDE.U32 R2, R6, -0x45d1745d, RZ ;  /* 0xba2e8ba306027825 */ /* 0x001fc800078e00ff */
[----:B------:R-:W-:Y:S01]  /*144b0*/  IMAD.MOV.U32 R2, RZ, RZ, -0x1 ;  /* 0xffffffffff027424 */ /* 0x000fe200078e00ff */
[----:B------:R-:W-:Y:S02]  /*144c0*/  SHF.R.U32.HI R5, RZ, 0x3, R3 ;  /* 0x00000003ff057819 */ /* 0x000fe40000011603 */
[----:B------:R-:W-:-:S03]  /*144d0*/  SEL R3, RZ, 0x1, !P1 ;  /* 0x00000001ff037807 */ /* 0x000fc60004800000 */
[----:B------:R-:W-:Y:S01]  /*144e0*/  IMAD R6, R5, -0xb, R6 ;  /* 0xfffffff505067824 */ /* 0x000fe200078e0206 */
[----:B------:R-:W-:Y:S01]  /*144f0*/  LOP3.LUT R0, R0, R3, RZ, 0x3c, !PT ;  /* 0x0000000300007212 */ /* 0x000fe200078e3cff */
[----:B------:R-:W-:-:S03]  /*14500*/  IMAD.MOV.U32 R3, RZ, RZ, -0x1 ;  /* 0xffffffffff037424 */ /* 0x000fc600078e00ff */
[----:B------:R-:W-:Y:S02]  /*14510*/  @P3 LOP3.LUT R0, R0, 0x1, R5, 0x78, !PT ;  /* 0x0000000100003812 */ /* 0x000fe400078e7805 */
[----:B---3--:R-:W-:-:S04]  /*14520*/  IADD3 R12, P1, R12, UR20, RZ ;  /* 0x000000140c0c7c10 */ /* 0x008fc8000ff3e0ff */
[----:B--2---:R-:W-:Y:S01]  /*14530*/  IADD3.X R15, R15, UR13, RZ, P1, !PT ;  /* 0x0000000d0f0f7c10 */ /* 0x004fe20008ffe4ff */
[----:B------:R0:W-:Y:S01]  /*14540*/  STL [R1+0x204], R12 ;  /* 0x0002040c01007387 */ /* 0x0001e20000100800 */
[----:B------:R-:W-:-:S03]  /*14550*/  ISETP.GE.U32.AND P1, PT, R12, UR4, PT ;  /* 0x000000040c007c0c */ /* 0x000fc6000bf26070 */
[----:B------:R0:W-:Y:S01]  /*14560*/  STL [R1+0x200], R15 ;  /* 0x0002000f01007387 */ /* 0x0001e20000100800 */
[----:B------:R-:W-:-:S13]  /*14570*/  ISETP.GE.U32.AND.EX P1, PT, R15, UR5, PT, P1 ;  /* 0x000000050f007c0c */ /* 0x000fda000bf26110 */
[----:B0-----:R-:W-:Y:S05]  /*14580*/  @P1 BRA `(.L_x_556) ;  /* 0x0000000400581947 */ /* 0x001fea0003800000 */
[----:B------:R-:W0:Y:S01]  /*14590*/  S2R R9, SR_CTAID.X ;  /* 0x0000000000097919 */ /* 0x000e220000002500 */
[----:B------:R-:W1:Y:S01]  /*145a0*/  LDC R18, c[0x0][0x65c] ;  /* 0x00019700ff127b82 */ /* 0x000e620000000800 */
[----:B------:R-:W-:Y:S01]  /*145b0*/  ULDC UR4, c[0x0][0x150] ;  /* 0x0000540000047ab9 */ /* 0x000fe20000000800 */
[----:B------:R-:W-:Y:S01]  /*145c0*/  ULDC UR7, c[0x0][0x630] ;  /* 0x00018c0000077ab9 */ /* 0x000fe20000000800 */
[----:B------:R-:W2:Y:S05]  /*145d0*/  S2R R2, SR_CTAID.Y ;  /* 0x0000000000027919 */ /* 0x000eaa0000002600 */
[----:B------:R-:W3:Y:S08]  /*145e0*/  LDC R4, c[0x0][0x144] ;  /* 0x00005100ff047b82 */ /* 0x000ef00000000800 */
[----:B------:R-:W4:Y:S01]  /*145f0*/  LDC R13, c[0x0][0x148] ;  /* 0x00005200ff0d7b82 */ /* 0x000f220000000800 */
[----:B-1----:R-:W-:-:S02]  /*14600*/  ISETP.NE.AND P4, PT, R18, 0x1, PT ;  /* 0x000000011200780c */ /* 0x002fc40003f85270 */
[----:B0-----:R-:W-:Y:S02]  /*14610*/  I2FP.F32.U32 R3, R9 ;  /* 0x0000000900037245 */ /* 0x001fe40000201000 */
[----:B--2---:R-:W-:-:S03]  /*14620*/  I2FP.F32.U32 R5, R2 ;  /* 0x0000000200057245 */ /* 0x004fc60000201000 */
[----:B------:R-:W-:Y:S01]  /*14630*/  FMUL R3, R3, UR4 ;  /* 0x0000000403037c20 */ /* 0x000fe20008400000 */
[----:B------:R-:W-:Y:S02]  /*14640*/  ULDC UR4, c[0x0][0x154] ;  /* 0x0000550000047ab9 */ /* 0x000fe40000000800 */
[----:B------:R-:W-:Y:S01]  /*14650*/  FMUL R10, R5, UR4 ;  /* 0x00000004050a7c20 */ /* 0x000fe20008400000 */
[----:B------:R-:W-:Y:S02]  /*14660*/  ULDC.64 UR4, c[0x0][0x628] ;  /* 0x00018a0000047ab9 */ /* 0x000fe40000000a00 */
[----:B------:R-:W0:Y:S01]  /*14670*/  F2I.U32.TRUNC.NTZ R3, R3 ;  /* 0x0000000300037305 */ /* 0x000e22000020f000 */
[----:B------:R-:W-:-:S04]  /*14680*/  ISETP.NE.U32.AND P1, PT, RZ, UR4, PT ;  /* 0x00000004ff007c0c */ /* 0x000fc8000bf25070 */
[----:B------:R-:W-:-:S03]  /*14690*/  ISETP.NE.AND.EX P1, PT, RZ, UR5, PT, P1 ;  /* 0x00000005ff007c0c */ /* 0x000fc6000bf25310 */
[----:B------:R-:W1:Y:S01]  /*146a0*/  F2I.U32.TRUNC.NTZ R10, R10 ;  /* 0x0000000a000a7305 */ /* 0x000e62000020f000 */
[----:B0-----:R-:W-:Y:S02]  /*146b0*/  IMAD.MOV R5, RZ, RZ, -R3 ;  /* 0x000000ffff057224 */ /* 0x001fe400078e0a03 */
[----:B------:R-:W-:Y:S02]  /*146c0*/  IMAD.MOV.U32 R3, RZ, RZ, R15 ;  /* 0x000000ffff037224 */ /* 0x000fe400078e000f */
[----:B---3--:R-:W-:Y:S02]  /*146d0*/  IMAD R9, R4, R5, R9 ;  /* 0x0000000504097224 */ /* 0x008fe400078e0209 */
[----:B-1----:R-:W-:-:S04]  /*146e0*/  IMAD.MOV R4, RZ, RZ, -R10 ;  /* 0x000000ffff047224 */ /* 0x002fc800078e0a0a */
[----:B----4-:R-:W-:Y:S02]  /*146f0*/  @P4 IMAD R9, R13, R4, R2 ;  /* 0x000000040d094224 */ /* 0x010fe400078e0202 */
[----:B------:R-:W-:Y:S01]  /*14700*/  IMAD.MOV.U32 R2, RZ, RZ, R12 ;  /* 0x000000ffff027224 */ /* 0x000fe200078e000c */
[----:B------:R-:W-:Y:S06]  /*14710*/  @!P1 BRA `(.L_x_557) ;  /* 0x0000000000289947 */ /* 0x000fec0003800000 */
[----:B------:R-:W-:Y:S02]  /*14720*/  ULDC UR6, c[0x0][0x634] ;  /* 0x00018d0000067ab9 */ /* 0x000fe40000000800 */
[----:B------:R-:W-:-:S05]  /*14730*/  IADD3 R3, P1, R12, UR6, RZ ;  /* 0x000000060c037c10 */ /* 0x000fca000ff3e0ff */
[----:B------:R-:W-:-:S04]  /*14740*/  IMAD.X R13, RZ, RZ, R15, P1 ;  /* 0x000000ffff0d7224 */ /* 0x000fc800008e060f */
[----:B------:R-:W-:-:S04]  /*14750*/  IMAD.WIDE.U32 R4, R13, UR4, RZ ;  /* 0x000000040d047c25 */ /* 0x000fc8000f8e00ff */
[----:B------:R-:W-:-:S04]  /*14760*/  IMAD.WIDE.U32 R4, P1, R3, UR5, R4 ;  /* 0x0000000503047c25 */ /* 0x000fc8000f820004 */
[----:B------:R-:W-:-:S04]  /*14770*/  IMAD.WIDE.U32 R2, R3, UR4, RZ ;  /* 0x0000000403027c25 */ /* 0x000fc8000f8e00ff */
[----:B------:R-:W-:Y:S01]  /*14780*/  IMAD.MOV.U32 R2, RZ, RZ, R5 ;  /* 0x000000ffff027224 */ /* 0x000fe200078e0005 */
[----:B------:R-:W-:Y:S01]  /*14790*/  IADD3 RZ, P3, R3, R4, RZ ;  /* 0x0000000403ff7210 */ /* 0x000fe20007f7e0ff */
[----:B------:R-:W-:-:S04]  /*147a0*/  IMAD.X R3, RZ, RZ, RZ, P1 ;  /* 0x000000ffff037224 */ /* 0x000fc800008e06ff */
[----:B------:R-:W-:-:S08]  /*147b0*/  IMAD.WIDE.U32.X R2, R13, UR5, R2, P3 ;  /* 0x000000050d027c25 */ /* 0x000fd000098e0402 */
.L_x_557:
[--C-:B------:R-:W-:Y:S01]  /*147c0*/  SHF.R.U64 R10, R2, UR7, R3.reuse ;  /* 0x00000007020a7c19 */ /* 0x100fe20008001203 */
[----:B------:R-:W-:Y:S01]  /*147d0*/  ULDC.64 UR4, c[0x0][0x620] ;  /* 0x0001880000047ab9 */ /* 0x000fe20000000a00 */
[----:B------:R-:W-:Y:S01]  /*147e0*/  SHF.R.U32.HI R2, RZ, UR7, R3 ;  /* 0x00000007ff027c19 */ /* 0x000fe20008011603 */
[----:B------:R-:W-:Y:S01]  /*147f0*/  IMAD.MOV.U32 R3, RZ, RZ, R15 ;  /* 0x000000ffff037224 */ /* 0x000fe200078e000f */
[----:B------:R-:W-:Y:S01]  /*14800*/  IADD3 R13, P1, RZ, -R10, RZ ;  /* 0x8000000aff0d7210 */ /* 0x000fe20007f3e0ff */
[----:B------:R-:W-:-:S04]  /*14810*/  ULDC.64 UR6, c[0x0][0x640] ;  /* 0x0001900000067ab9 */ /* 0x000fc80000000a00 */
[----:B------:R-:W-:Y:S01]  /*14820*/  IMAD.X R2, RZ, RZ, ~R2, P1 ;  /* 0x000000ffff027224 */ /* 0x000fe200008e0e02 */
[----:B------:R-:W-:-:S03]  /*14830*/  ISETP.NE.U32.AND P1, PT, RZ, UR6, PT ;  /* 0x00000006ff007c0c */ /* 0x000fc6000bf25070 */
[----:B------:R-:W-:Y:S01]  /*14840*/  IMAD R2, R2, UR4, RZ ;  /* 0x0000000402027c24 */ /* 0x000fe2000f8e02ff */
[----:B------:R-:W-:-:S03]  /*14850*/  ISETP.NE.AND.EX P1, PT, RZ, UR7, PT, P1 ;  /* 0x00000007ff007c0c */ /* 0x000fc6000bf25310 */
[----:B------:R-:W-:Y:S02]  /*14860*/  IMAD R5, R13, UR5, R2 ;  /* 0x000000050d057c24 */ /* 0x000fe4000f8e0202 */
[----:B------:R-:W-:-:S04]  /*14870*/  IMAD.MOV.U32 R2, RZ, RZ, R12 ;  /* 0x000000ffff027224 */ /* 0x000fc800078e000c */
[----:B------:R-:W-:Y:S01]  /*14880*/  IMAD.WIDE.U32 R2, R13, UR4, R2 ;  /* 0x000000040d027c25 */ /* 0x000fe2000f8e0002 */
[----:B------:R-:W-:-:S03]  /*14890*/  ULDC UR4, c[0x0][0x618] ;  /* 0x0001860000047ab9 */ /* 0x000fc60000000800 */
[----:B------:R-:W-:-:S05]  /*148a0*/  IMAD.IADD R3, R3, 0x1, R5 ;  /* 0x0000000103037824 */ /* 0x000fca00078e0205 */
[--C-:B------:R-:W-:Y:S02]  /*148b0*/  SHF.R.U64 R12, R2, UR4, R3.reuse ;  /* 0x00000004020c7c19 */ /* 0x100fe40008001203 */
[----:B------:R-:W-:Y:S01]  /*148c0*/  SHF.R.U32.HI R3, RZ, UR4, R3 ;  /* 0x00000004ff037c19 */ /* 0x000fe20008011603 */
[----:B------:R-:W-:-:S03]  /*148d0*/  ULDC UR4, c[0x0][0x608] ;  /* 0x0001820000047ab9 */ /* 0x000fc60000000800 */
[--C-:B------:R-:W-:Y:S02]  /*148e0*/  SHF.R.U64 R13, R12, UR4, R3.reuse ;  /* 0x000000040c0d7c19 */ /* 0x100fe40008001203 */
[----:B------:R-:W-:Y:S01]  /*148f0*/  SHF.R.U32.HI R2, RZ, UR4, R3 ;  /* 0x00000004ff027c19 */ /* 0x000fe20008011603 */
[----:B------:R-:W-:-:S03]  /*14900*/  ULDC UR4, c[0x0][0x658] ;  /* 0x0001960000047ab9 */ /* 0x000fc60000000800 */
[--C-:B------:R-:W-:Y:S02]  /*14910*/  SHF.R.U64 R14, R13, UR4, R2.reuse ;  /* 0x000000040d0e7c19 */ /* 0x100fe40008001202 */
[----:B------:R-:W-:-:S03]  /*14920*/  SHF.R.U32.HI R15, RZ, UR4, R2 ;  /* 0x00000004ff0f7c19 */ /* 0x000fc60008011602 */
[----:B------:R-:W-:Y:S02]  /*14930*/  IMAD.MOV.U32 R2, RZ, RZ, R14 ;  /* 0x000000ffff027224 */ /* 0x000fe400078e000e */
        /* <DEDUP_REMOVED lines=12> */
.L_x_558:
[----:B------:R-:W-:Y:S01]  /*14a00*/  ULDC UR4, c[0x0][0x648] ;  /* 0x0001920000047ab9 */ /* 0x000fe20000000800 */
[----:B------:R-:W-:Y:S02]  /*14a10*/  LOP3.LUT R13, R13, UR17, RZ, 0xc0, !PT ;  /* 0x000000110d0d7c12 */ /* 0x000fe4000f8ec0ff */
[----:B------:R-:W-:Y:S01]  /*14a20*/  SHF.R.U64 R2, R2, UR4, R3 ;  /* 0x0000000402027c19 */ /* 0x000fe20008001203 */
[----:B------:R-:W-:-:S04]  /*14a30*/  ULDC UR4, c[0x0][0x638] ;  /* 0x00018e0000047ab9 */ /* 0x000fc80000000800 */
[----:B------:R-:W-:Y:S02]  /*14a40*/  IMAD.MOV R3, RZ, RZ, -R2 ;  /* 0x000000ffff037224 */ /* 0x000fe400078e0a02 */
[----:B------:R-:W-:Y:S02]  /*14a50*/  IMAD R4, R2, UR18, R13 ;  /* 0x0000001202047c24 */ /* 0x000fe4000f8e020d */
[----:B------:R-:W-:Y:S01]  /*14a60*/  IMAD R14, R3, UR4, R14 ;  /* 0x00000004030e7c24 */ /* 0x000fe2000f8e020e */
[----:B------:R-:W-:Y:S01]  /*14a70*/  ULDC UR4, c[0x0][0x610] ;  /* 0x0001840000047ab9 */ /* 0x000fe20000000800 */
[----:B------:R-:W-:Y:S01]  /*14a80*/  LOP3.LUT R3, R12, UR16, RZ, 0xc0, !PT ;  /* 0x000000100c037c12 */ /* 0x000fe2000f8ec0ff */
[----:B------:R-:W-:Y:S01]  /*14a90*/  IMAD R9, R4, UR4, R9 ;  /* 0x0000000404097c24 */ /* 0x000fe2000f8e0209 */
[----:B------:R-:W-:Y:S01]  /*14aa0*/  ULDC UR4, c[0x0][0x600] ;  /* 0x0001800000047ab9 */ /* 0x000fe20000000800 */
[----:B------:R-:W-:Y:S02]  /*14ab0*/  IMAD.MOV.U32 R4, RZ, RZ, 0x1 ;  /* 0x00000001ff047424 */ /* 0x000fe400078e00ff */
[----:B------:R-:W-:-:S05]  /*14ac0*/  IMAD R14, R14, UR4, R3 ;  /* 0x000000040e0e7c24 */ /* 0x000fca000f8e0203 */
[----:B------:R-:W-:Y:S02]  /*14ad0*/  SEL R3, R14, R9, !P4 ;  /* 0x000000090e037207 */ /* 0x000fe40006000000 */
[----:B------:R-:W-:-:S07]  /*14ae0*/  SEL R2, R9, R14, !P4 ;  /* 0x0000000e09027207 */ /* 0x000fce0006000000 */
.L_x_556:
[----:B------:R-:W-:Y:S05]  /*14af0*/  BSYNC B1 ;  /* 0x0000000000017941 */ /* 0x000fea0003800000 */
.L_x_555:
[----:B------:R-:W-:-:S13]  /*14b00*/  LOP3.LUT P1, RZ, R4, 0xff, RZ, 0xc0, !PT ;  /* 0x000000ff04ff7812 */ /* 0x000fda000782c0ff */
[----:B------:R-:W-:Y:S05]  /*14b10*/  @P1 BRA `(.L_x_559) ;  /* 0xfffffff400301947 */ /* 0x000fea000383ffff */
[----:B------:R-:W-:Y:S05]  /*14b20*/  BSYNC B0 ;  /* 0x0000000000007941 */ /* 0x000fea0003800000 */
.L_x_547:
[----:B------:R-:W-:-:S03]  /*14b30*/  UMOV UR4, 0xffffffff ;  /* 0xffffffff00047882 */ /* 0x000fc60000000000 */
[----:B------:R-:W-:Y:S05]  /*14b40*/  BRA.DIV UR4, `(.L_x_560) ;  /* 0x0000000a04147947 */ /* 0x000fea000b800000 */
[----:B------:R-:W-:-:S13]  /*14b50*/  ELECT P6, URZ, PT ;  /* 0x00000000003f782f */ /* 0x000fda00038c0000 */
.L_x_581:
[----:B------:R-:W-:Y:S04]  /*14b60*/  BSSY B0, `(.L_x_561) ;  /* 0x000006a000007945 */ /* 0x000fe80003800000 */
[----:B------:R-:W-:Y:S05]  /*14b70*/  @!P6 BRA `(.L_x_562) ;  /* 0x0000000400a0e947 */ /* 0x000fea0003800000 */
[----:B------:R-:W-:-:S04]  /*14b80*/  LOP3.LUT R17, R17, 0x2, RZ, 0xfc, !PT ;  /* 0x0000000211117812 */ /* 0x000fc800078efcff */
[----:B------:R-:W-:-:S13]  /*14b90*/  ISETP.NE.AND P0, PT, R17, 0x3, PT ;  /* 0x000000031100780c */ /* 0x000fda0003f05270 */
[----:B------:R-:W-:Y:S05]  /*14ba0*/  @!P0 BRA `(.L_x_563) ;  /* 0x0000000000048947 */ /* 0x000fea0003800000 */
[----:B------:R-:W-:Y:S01]  /*14bb0*/  BPT.TRAP 0x1 ;  /* 0x000000040000795c */ /* 0x000fe20000300000 */
.L_x_563:
[----:B------:R-:W0:Y:S01]  /*14bc0*/  S2R R3, SR_CgaCtaId ;  /* 0x0000000000037919 */ /* 0x000e220000008800 */
[----:B------:R-:W-:-:S04]  /*14bd0*/  MOV R2, 0x400 ;  /* 0x0000040000027802 */ /* 0x000fc80000000f00 */
[----:B0-----:R-:W-:Y:S02]  /*14be0*/  LEA R3, R3, R2, 0x18 ;  /* 0x0000000203037211 */ /* 0x001fe400078ec0ff */
[----:B------:R-:W-:-:S03]  /*14bf0*/  SHF.L.U32 R2, R0, 0x1f, RZ ;  /* 0x0000001f00027819 */ /* 0x000fc600000006ff */
[----:B------:R-:W-:-:S04]  /*14c00*/  VIADD R3, R3, 0x58 ;  /* 0x0000005803037836 */ /* 0x000fc80000000000 */
[----:B------:R-:W-:-:S04]  /*14c10*/  IMAD R5, R6, 0x8, R3 ;  /* 0x0000000806057824 */ /* 0x000fc800078e0203 */
[----:B------:R-:W0:Y:S02]  /*14c20*/  SYNCS.PHASECHK.TRANS64.TRYWAIT P0, [R5+URZ], R2 ;  /* 0x00000002050075a7 */ /* 0x000e24000800017f */
[----:B0-----:R-:W-:Y:S05]  /*14c30*/  @!P0 BRA `(.L_x_564) ;  /* 0x0000000400f88947 */ /* 0x001fea0003800000 */
.L_x_582:
[----:B------:R-:W-:-:S05]  /*14c40*/  VIADD R6, R6, 0x1 ;  /* 0x0000000106067836 */ /* 0x000fca0000000000 */
[----:B------:R-:W-:-:S04]  /*14c50*/  ISETP.NE.AND P0, PT, R6, 0xb, PT ;  /* 0x0000000b0600780c */ /* 0x000fc80003f05270 */
[----:B0-----:R-:W-:Y:S02]  /*14c60*/  SEL R5, RZ, 0x1, P0 ;  /* 0x00000001ff057807 */ /* 0x001fe40000000000 */
[----:B------:R-:W-:Y:S02]  /*14c70*/  SEL R6, R6, RZ, P0 ;  /* 0x000000ff06067207 */ /* 0x000fe40000000000 */
[----:B------:R-:W-:-:S03]  /*14c80*/  LOP3.LUT R5, R0, R5, RZ, 0x3c, !PT ;  /* 0x0000000500057212 */ /* 0x000fc600078e3cff */
[----:B------:R-:W-:Y:S01]  /*14c90*/  IMAD R7, R6, 0x8, R3 ;  /* 0x0000000806077824 */ /* 0x000fe200078e0203 */
[----:B------:R-:W-:-:S04]  /*14ca0*/  SHF.L.U32 R0, R5, 0x1f, RZ ;  /* 0x0000001f05007819 */ /* 0x000fc800000006ff */
[----:B------:R-:W0:Y:S02]  /*14cb0*/  SYNCS.PHASECHK.TRANS64.TRYWAIT P0, [R7+URZ], R0 ;  /* 0x00000000070075a7 */ /* 0x000e24000800017f */
[----:B0-----:R-:W-:Y:S05]  /*14cc0*/  @!P0 BRA `(.L_x_565) ;  /* 0x0000000400e88947 */ /* 0x001fea0003800000 */
.L_x_583:
[----:B0-----:R-:W-:-:S05]  /*14cd0*/  VIADD R0, R6, 0x1 ;  /* 0x0000000106007836 */ /* 0x001fca0000000000 */
[----:B------:R-:W-:-:S04]  /*14ce0*/  ISETP.NE.AND P0, PT, R0, 0xb, PT ;  /* 0x0000000b0000780c */ /* 0x000fc80003f05270 */
[----:B------:R-:W-:Y:S02]  /*14cf0*/  SEL R2, RZ, 0x1, P0 ;  /* 0x00000001ff027807 */ /* 0x000fe40000000000 */
[----:B------:R-:W-:Y:S02]  /*14d00*/  SEL R4, R0, RZ, P0 ;  /* 0x000000ff00047207 */ /* 0x000fe40000000000 */
[----:B------:R-:W-:-:S03]  /*14d10*/  LOP3.LUT R5, R5, R2, RZ, 0x3c, !PT ;  /* 0x0000000205057212 */ /* 0x000fc600078e3cff */
[----:B------:R-:W-:Y:S01]  /*14d20*/  IMAD R7, R4, 0x8, R3 ;  /* 0x0000000804077824 */ /* 0x000fe200078e0203 */
[----:B------:R-:W-:-:S04]  /*14d30*/  SHF.L.U32 R0, R5, 0x1f, RZ ;  /* 0x0000001f05007819 */ /* 0x000fc800000006ff */
[----:B------:R-:W0:Y:S02]  /*14d40*/  SYNCS.PHASECHK.TRANS64.TRYWAIT P0, [R7+URZ], R0 ;  /* 0x00000000070075a7 */ /* 0x000e24000800017f */
[----:B0-----:R-:W-:Y:S05]  /*14d50*/  @!P0 BRA `(.L_x_566) ;  /* 0x0000000400d88947 */ /* 0x001fea0003800000 */
.L_x_584:
        /* <DEDUP_REMOVED lines=9> */
.L_x_585:
        /* <DEDUP_REMOVED lines=9> */
.L_x_586:
        /* <DEDUP_REMOVED lines=9> */
.L_x_587:
        /* <DEDUP_REMOVED lines=9> */
.L_x_588:
        /* <DEDUP_REMOVED lines=9> */
.L_x_589:
        /* <DEDUP_REMOVED lines=9> */
.L_x_590:
        /* <DEDUP_REMOVED lines=9> */
.L_x_591:
[----:B0-----:R-:W-:-:S05]  /*15150*/  VIADD R0, R4, 0x1 ;  /* 0x0000000104007836 */ /* 0x001fca0000000000 */
[----:B------:R-:W-:-:S04]  /*15160*/  ISETP.NE.AND P0, PT, R0, 0xb, PT ;  /* 0x0000000b0000780c */ /* 0x000fc80003f05270 */
[----:B------:R-:W-:Y:S02]  /*15170*/  SEL R2, RZ, 0x1, P0 ;  /* 0x00000001ff027807 */ /* 0x000fe40000000000 */
[----:B------:R-:W-:Y:S02]  /*15180*/  SEL R0, R0, RZ, P0 ;  /* 0x000000ff00007207 */ /* 0x000fe40000000000 */
[----:B------:R-:W-:-:S03]  /*15190*/  LOP3.LUT R2, R5, R2, RZ, 0x3c, !PT ;  /* 0x0000000205027212 */ /* 0x000fc600078e3cff */
[----:B------:R-:W-:Y:S01]  /*151a0*/  IMAD R3, R0, 0x8, R3 ;  /* 0x0000000800037824 */ /* 0x000fe200078e0203 */
[----:B------:R-:W-:-:S07]  /*151b0*/  SHF.L.U32 R0, R2, 0x1f, RZ ;  /* 0x0000001f02007819 */ /* 0x000fce00000006ff */
.L_x_574:
[----:B0-----:R0:W1:Y:S02]  /*151c0*/  SYNCS.PHASECHK.TRANS64.TRYWAIT P0, [R3+URZ], R0 ;  /* 0x00000000030075a7 */ /* 0x001064000800017f */
[----:B-1----:R-:W-:Y:S05]  /*151d0*/  @!P0 NANOSLEEP.SYNCS 0x989680 ;  /* 0x009896800000895d */ /* 0x002fea0003900000 */
[----:B------:R-:W1:Y:S02]  /*151e0*/  @!P0 SYNCS.PHASECHK.TRANS64 P0, [R3+URZ], R0 ;  /* 0x00000000030085a7 */ /* 0x000e64000800007f */
[----:B-1----:R-:W-:Y:S05]  /*151f0*/  @!P0 BRA `(.L_x_574) ;  /* 0xfffffffc00f08947 */ /* 0x002fea000383ffff */
.L_x_562:
[----:B------:R-:W-:Y:S05]  /*15200*/  BSYNC B0 ;  /* 0x0000000000007941 */ /* 0x000fea0003800000 */
.L_x_561:
[----:B------:R-:W-:Y:S05]  /*15210*/  EXIT ;  /* 0x000000000000794d */ /* 0x000fea0003800000 */
.L_x_18:
[----:B-1----:R1:W4:Y:S02]  /*15220*/  SYNCS.PHASECHK.TRANS64.TRYWAIT P1, [R3+URZ], R0 ;  /* 0x00000000030075a7 */ /* 0x002324000802017f */
[----:B----4-:R-:W-:Y:S05]  /*15230*/  @!P1 NANOSLEEP.SYNCS 0x989680 ;  /* 0x009896800000995d */ /* 0x010fea0003900000 */
[----:B------:R-:W4:Y:S02]  /*15240*/  @!P1 SYNCS.PHASECHK.TRANS64 P1, [R3+URZ], R0 ;  /* 0x00000000030095a7 */ /* 0x000f24000802007f */
[----:B----4-:R-:W-:Y:S05]  /*15250*/  @!P1 BRA `(.L_x_18) ;  /* 0xfffffffc00f09947 */ /* 0x010fea000383ffff */
[----:B------:R-:W-:Y:S05]  /*15260*/  BRA `(.L_x_17) ;  /* 0xfffffec000487947 */ /* 0x000fea000383ffff */
.L_x_23:
[----:B-1----:R-:W-:-:S04]  /*15270*/  IMAD.U32 R6, RZ, RZ, UR4 ;  /* 0x00000004ff067e24 */ /* 0x002fc8000f8e00ff */
[----:B------:R1:W2:Y:S03]  /*15280*/  SYNCS.PHASECHK.TRANS64.TRYWAIT P1, [R6+URZ], R4 ;  /* 0x00000004060075a7 */ /* 0x0002a6000802017f */
[----:B--2---:R-:W-:Y:S05]  /*15290*/  @!P1 NANOSLEEP.SYNCS 0x989680 ;  /* 0x009896800000995d */ /* 0x004fea0003900000 */
[----:B------:R-:W2:Y:S02]  /*152a0*/  @!P1 SYNCS.PHASECHK.TRANS64 P1, [R6+URZ], R4 ;  /* 0x00000004060095a7 */ /* 0x000ea4000802007f */
[----:B--2---:R-:W-:Y:S05]  /*152b0*/  @!P1 BRA `(.L_x_23) ;  /* 0xfffffffc00ec9947 */ /* 0x004fea000383ffff */
[----:B------:R-:W-:Y:S05]  /*152c0*/  BRA `(.L_x_22) ;  /* 0xfffffec400d87947 */ /* 0x000fea000383ffff */
.L_x_548:
[----:B------:R-:W-:Y:S01]  /*152d0*/  BSSY B1, `(.L_x_575) ;  /* 0x0000006000017945 */ /* 0x000fe20003800000 */
[----:B------:R-:W-:-:S07]  /*152e0*/  IMAD.MOV.U32 R15, RZ, RZ, -0x1 ;  /* 0xffffffffff0f7424 */ /* 0x000fce00078e00ff */
[----:B------:R-:W-:Y:S05]  /*152f0*/  WARPSYNC.COLLECTIVE R15, `(.L_x_576) ;  /* 0x000000000f0c7348 */ /* 0x000fea0003c00000 */
[----:B------:R-:W-:Y:S02]  /*15300*/  ELECT P6, UR62, PT ;  /* 0x00000000003e782f */ /* 0x000fe400038c0000 */
[----:B------:R-:W-:Y:S01]  /*15310*/  MOV R14, UR62 ;  /* 0x0000003e000e7c02 */ /* 0x000fe20008000f00 */
[----:B------:R-:W-:Y:S10]  /*15320*/  ENDCOLLECTIVE ;  /* 0x000000000000791b */ /* 0x000ff40003800000 */
.L_x_576:
[----:B------:R-:W-:Y:S05]  /*15330*/  BSYNC B1 ;  /* 0x0000000000017941 */ /* 0x000fea0003800000 */
.L_x_575:
[----:B------:R-:W-:Y:S05]  /*15340*/  BRA `(.L_x_577) ;  /* 0xffffffec00307947 */ /* 0x000fea000383ffff */
.L_x_551:
[----:B0-----:R0:W1:Y:S02]  /*15350*/  SYNCS.PHASECHK.TRANS64.TRYWAIT P1, [R13+URZ+0x58], R18 ;  /* 0x000058120d0075a7 */ /* 0x001064000802017f */
[----:B-1----:R-:W-:Y:S05]  /*15360*/  @!P1 NANOSLEEP.SYNCS 0x989680 ;  /* 0x009896800000995d */ /* 0x002fea0003900000 */
[----:B------:R-:W1:Y:S02]  /*15370*/  @!P1 SYNCS.PHASECHK.TRANS64 P1, [R13+URZ+0x58], R18 ;  /* 0x000058120d0095a7 */ /* 0x000e64000802007f */
[----:B-1----:R-:W-:Y:S05]  /*15380*/  @!P1 BRA `(.L_x_551) ;  /* 0xfffffffc00f09947 */ /* 0x002fea000383ffff */
[----:B------:R-:W-:Y:S05]  /*15390*/  BRA `(.L_x_578) ;  /* 0xffffffec00607947 */ /* 0x000fea000383ffff */
.L_x_560:
[----:B------:R-:W-:Y:S01]  /*153a0*/  BSSY B0, `(.L_x_579) ;  /* 0x0000006000007945 */ /* 0x000fe20003800000 */
[----:B------:R-:W-:-:S07]  /*153b0*/  IMAD.MOV.U32 R15, RZ, RZ, -0x1 ;  /* 0xffffffffff0f7424 */ /* 0x000fce00078e00ff */
[----:B------:R-:W-:Y:S05]  /*153c0*/  WARPSYNC.COLLECTIVE R15, `(.L_x_580) ;  /* 0x000000000f0c7348 */ /* 0x000fea0003c00000 */
[----:B------:R-:W-:Y:S02]  /*153d0*/  ELECT P6, UR62, PT ;  /* 0x00000000003e782f */ /* 0x000fe400038c0000 */
[----:B------:R-:W-:Y:S01]  /*153e0*/  MOV R14, UR62 ;  /* 0x0000003e000e7c02 */ /* 0x000fe20008000f00 */
[----:B------:R-:W-:Y:S10]  /*153f0*/  ENDCOLLECTIVE ;  /* 0x000000000000791b */ /* 0x000ff40003800000 */
.L_x_580:
[----:B------:R-:W-:Y:S05]  /*15400*/  BSYNC B0 ;  /* 0x0000000000007941 */ /* 0x000fea0003800000 */
.L_x_579:
[----:B------:R-:W-:Y:S05]  /*15410*/  BRA `(.L_x_581) ;  /* 0xfffffff400d07947 */ /* 0x000fea000383ffff */
.L_x_564:
[----:B0-----:R0:W1:Y:S02]  /*15420*/  SYNCS.PHASECHK.TRANS64.TRYWAIT P0, [R5+URZ], R2 ;  /* 0x00000002050075a7 */ /* 0x001064000800017f */
[----:B-1----:R-:W-:Y:S05]  /*15430*/  @!P0 NANOSLEEP.SYNCS 0x989680 ;  /* 0x009896800000895d */ /* 0x002fea0003900000 */
[----:B------:R-:W1:Y:S02]  /*15440*/  @!P0 SYNCS.PHASECHK.TRANS64 P0, [R5+URZ], R2 ;  /* 0x00000002050085a7 */ /* 0x000e64000800007f */
[----:B-1----:R-:W-:Y:S05]  /*15450*/  @!P0 BRA `(.L_x_564) ;  /* 0xfffffffc00f08947 */ /* 0x002fea000383ffff */
[----:B------:R-:W-:Y:S05]  /*15460*/  BRA `(.L_x_582) ;  /* 0xfffffff400f47947 */ /* 0x000fea000383ffff */
.L_x_565:
[----:B0-----:R0:W1:Y:S02]  /*15470*/  SYNCS.PHASECHK.TRANS64.TRYWAIT P0, [R7+URZ], R0 ;  /* 0x00000000070075a7 */ /* 0x001064000800017f */
[----:B-1----:R-:W-:Y:S05]  /*15480*/  @!P0 NANOSLEEP.SYNCS 0x989680 ;  /* 0x009896800000895d */ /* 0x002fea0003900000 */
[----:B------:R-:W1:Y:S02]  /*15490*/  @!P0 SYNCS.PHASECHK.TRANS64 P0, [R7+URZ], R0 ;  /* 0x00000000070085a7 */ /* 0x000e64000800007f */
[----:B-1----:R-:W-:Y:S05]  /*154a0*/  @!P0 BRA `(.L_x_565) ;  /* 0xfffffffc00f08947 */ /* 0x002fea000383ffff */
[----:B------:R-:W-:Y:S05]  /*154b0*/  BRA `(.L_x_583) ;  /* 0xfffffff800047947 */ /* 0x000fea000383ffff */
.L_x_566:
[----:B0-----:R0:W1:Y:S02]  /*154c0*/  SYNCS.PHASECHK.TRANS64.TRYWAIT P0, [R7+URZ], R0 ;  /* 0x00000000070075a7 */ /* 0x001064000800017f */
[----:B-1----:R-:W-:Y:S05]  /*154d0*/  @!P0 NANOSLEEP.SYNCS 0x989680 ;  /* 0x009896800000895d */ /* 0x002fea0003900000 */
[----:B------:R-:W1:Y:S02]  /*154e0*/  @!P0 SYNCS.PHASECHK.TRANS64 P0, [R7+URZ], R0 ;  /* 0x00000000070085a7 */ /* 0x000e64000800007f */
[----:B-1----:R-:W-:Y:S05]  /*154f0*/  @!P0 BRA `(.L_x_566) ;  /* 0xfffffffc00f08947 */ /* 0x002fea000383ffff */
[----:B------:R-:W-:Y:S05]  /*15500*/  BRA `(.L_x_584) ;  /* 0xfffffff800147947 */ /* 0x000fea000383ffff */
.L_x_567:
[----:B0-----:R0:W1:Y:S02]  /*15510*/  SYNCS.PHASECHK.TRANS64.TRYWAIT P0, [R7+URZ], R0 ;  /* 0x00000000070075a7 */ /* 0x001064000800017f */
[----:B-1----:R-:W-:Y:S05]  /*15520*/  @!P0 NANOSLEEP.SYNCS 0x989680 ;  /* 0x009896800000895d */ /* 0x002fea0003900000 */
[----:B------:R-:W1:Y:S02]  /*15530*/  @!P0 SYNCS.PHASECHK.TRANS64 P0, [R7+URZ], R0 ;  /* 0x00000000070085a7 */ /* 0x000e64000800007f */
[----:B-1----:R-:W-:Y:S05]  /*15540*/  @!P0 BRA `(.L_x_567) ;  /* 0xfffffffc00f08947 */ /* 0x002fea000383ffff */
[----:B------:R-:W-:Y:S05]  /*15550*/  BRA `(.L_x_585) ;  /* 0xfffffff800247947 */ /* 0x000fea000383ffff */
.L_x_568:
[----:B0-----:R0:W1:Y:S02]  /*15560*/  SYNCS.PHASECHK.TRANS64.TRYWAIT P0, [R7+URZ], R0 ;  /* 0x00000000070075a7 */ /* 0x001064000800017f */
[----:B-1----:R-:W-:Y:S05]  /*15570*/  @!P0 NANOSLEEP.SYNCS 0x989680 ;  /* 0x009896800000895d */ /* 0x002fea0003900000 */
[----:B------:R-:W1:Y:S02]  /*15580*/  @!P0 SYNCS.PHASECHK.TRANS64 P0, [R7+URZ], R0 ;  /* 0x00000000070085a7 */ /* 0x000e64000800007f */
[----:B-1----:R-:W-:Y:S05]  /*15590*/  @!P0 BRA `(.L_x_568) ;  /* 0xfffffffc00f08947 */ /* 0x002fea000383ffff */
[----:B------:R-:W-:Y:S05]  /*155a0*/  BRA `(.L_x_586) ;  /* 0xfffffff800347947 */ /* 0x000fea000383ffff */
.L_x_569:
[----:B0-----:R0:W1:Y:S02]  /*155b0*/  SYNCS.PHASECHK.TRANS64.TRYWAIT P0, [R7+URZ], R0 ;  /* 0x00000000070075a7 */ /* 0x001064000800017f */
[----:B-1----:R-:W-:Y:S05]  /*155c0*/  @!P0 NANOSLEEP.SYNCS 0x989680 ;  /* 0x009896800000895d */ /* 0x002fea0003900000 */
[----:B------:R-:W1:Y:S02]  /*155d0*/  @!P0 SYNCS.PHASECHK.TRANS64 P0, [R7+URZ], R0 ;  /* 0x00000000070085a7 */ /* 0x000e64000800007f */
[----:B-1----:R-:W-:Y:S05]  /*155e0*/  @!P0 BRA `(.L_x_569) ;  /* 0xfffffffc00f08947 */ /* 0x002fea000383ffff */
[----:B------:R-:W-:Y:S05]  /*155f0*/  BRA `(.L_x_587) ;  /* 0xfffffff800447947 */ /* 0x000fea000383ffff */
.L_x_570:
[----:B0-----:R0:W1:Y:S02]  /*15600*/  SYNCS.PHASECHK.TRANS64.TRYWAIT P0, [R7+URZ], R0 ;  /* 0x00000000070075a7 */ /* 0x001064000800017f */
[----:B-1----:R-:W-:Y:S05]  /*15610*/  @!P0 NANOSLEEP.SYNCS 0x989680 ;  /* 0x009896800000895d */ /* 0x002fea0003900000 */
[----:B------:R-:W1:Y:S02]  /*15620*/  @!P0 SYNCS.PHASECHK.TRANS64 P0, [R7+URZ], R0 ;  /* 0x00000000070085a7 */ /* 0x000e64000800007f */
[----:B-1----:R-:W-:Y:S05]  /*15630*/  @!P0 BRA `(.L_x_570) ;  /* 0xfffffffc00f08947 */ /* 0x002fea000383ffff */
[----:B------:R-:W-:Y:S05]  /*15640*/  BRA `(.L_x_588) ;  /* 0xfffffff800547947 */ /* 0x000fea000383ffff */
.L_x_571:
[----:B0-----:R0:W1:Y:S02]  /*15650*/  SYNCS.PHASECHK.TRANS64.TRYWAIT P0, [R7+URZ], R0 ;  /* 0x00000000070075a7 */ /* 0x001064000800017f */
[----:B-1----:R-:W-:Y:S05]  /*15660*/  @!P0 NANOSLEEP.SYNCS 0x989680 ;  /* 0x009896800000895d */ /* 0x002fea0003900000 */
[----:B------:R-:W1:Y:S02]  /*15670*/  @!P0 SYNCS.PHASECHK.TRANS64 P0, [R7+URZ], R0 ;  /* 0x00000000070085a7 */ /* 0x000e64000800007f */
[----:B-1----:R-:W-:Y:S05]  /*15680*/  @!P0 BRA `(.L_x_571) ;  /* 0xfffffffc00f08947 */ /* 0x002fea000383ffff */
[----:B------:R-:W-:Y:S05]  /*15690*/  BRA `(.L_x_589) ;  /* 0xfffffff800647947 */ /* 0x000fea000383ffff */
.L_x_572:
[----:B0-----:R0:W1:Y:S02]  /*156a0*/  SYNCS.PHASECHK.TRANS64.TRYWAIT P0, [R7+URZ], R0 ;  /* 0x00000000070075a7 */ /* 0x001064000800017f */
[----:B-1----:R-:W-:Y:S05]  /*156b0*/  @!P0 NANOSLEEP.SYNCS 0x989680 ;  /* 0x009896800000895d */ /* 0x002fea0003900000 */
[----:B------:R-:W1:Y:S02]  /*156c0*/  @!P0 SYNCS.PHASECHK.TRANS64 P0, [R7+URZ], R0 ;  /* 0x00000000070085a7 */ /* 0x000e64000800007f */
[----:B-1----:R-:W-:Y:S05]  /*156d0*/  @!P0 BRA `(.L_x_572) ;  /* 0xfffffffc00f08947 */ /* 0x002fea000383ffff */
[----:B------:R-:W-:Y:S05]  /*156e0*/  BRA `(.L_x_590) ;  /* 0xfffffff800747947 */ /* 0x000fea000383ffff */
.L_x_573:
[----:B0-----:R0:W1:Y:S02]  /*156f0*/  SYNCS.PHASECHK.TRANS64.TRYWAIT P0, [R7+URZ], R0 ;  /* 0x00000000070075a7 */ /* 0x001064000800017f */
[----:B-1----:R-:W-:Y:S05]  /*15700*/  @!P0 NANOSLEEP.SYNCS 0x989680 ;  /* 0x009896800000895d */ /* 0x002fea0003900000 */
[----:B------:R-:W1:Y:S02]  /*15710*/  @!P0 SYNCS.PHASECHK.TRANS64 P0, [R7+URZ], R0 ;  /* 0x00000000070085a7 */ /* 0x000e64000800007f */
[----:B-1----:R-:W-:Y:S05]  /*15720*/  @!P0 BRA `(.L_x_573) ;  /* 0xfffffffc00f08947 */ /* 0x002fea000383ffff */
[----:B------:R-:W-:Y:S05]  /*15730*/  BRA `(.L_x_591) ;  /* 0xfffffff800847947 */ /* 0x000fea000383ffff */
.L_x_592:
[----:B------:R-:W-:-:S00]  /*15740*/  BRA `(.L_x_592) ;  /* 0xfffffffc00fc7947 */ /* 0x000fc0000383ffff */
[----:B------:R-:W-:-:S00]  /*15750*/  NOP ;  /* 0x0000000000007918 */ /* 0x000fc00000000000 */
        /* <DEDUP_REMOVED lines=10> */
.L_x_593:


//--------------------- .nv.global.init           --------------------------
	.section	.nv.global.init,"aw",@progbits
.nv.global.init:
	.type		$str$22,@object
	.size		$str$22,($str$23 - $str$22)
$str$22:
        /*0000*/ 	.byte	0x6b, 0x5f, 0x74, 0x69, 0x6c, 0x65, 0x5f, 0x63, 0x6f, 0x75, 0x6e, 0x74, 0x20, 0x3e, 0x3d, 0x20
        /*0010*/ 	.byte	0x31, 0x00
	.type		$str$23,@object
	.size		$str$23,(__unnamed_1 - $str$23)
$str$23:
        /*0012*/ 	.byte	0x2f, 0x74, 0x6d, 0x70, 0x2f, 0x63, 0x75, 0x74, 0x6c, 0x61, 0x73, 0x73, 0x5f, 0x73, 0x77, 0x65
        /*0022*/ 	.byte	0x65, 0x70, 0x5f, 0x73, 0x72, 0x63, 0x2f, 0x69, 0x6e, 0x63, 0x6c, 0x75, 0x64, 0x65, 0x2f, 0x63
        /*0032*/ 	.byte	0x75, 0x74, 0x6c, 0x61, 0x73, 0x73, 0x2f, 0x67, 0x65, 0x6d, 0x6d, 0x2f, 0x63, 0x6f, 0x6c, 0x6c
        /*0042*/ 	.byte	0x65, 0x63, 0x74, 0x69, 0x76, 0x65, 0x2f, 0x73, 0x6d, 0x39, 0x30, 0x5f, 0x6d, 0x6d, 0x61, 0x5f
        /*0052*/ 	.byte	0x74, 0x6d, 0x61, 0x5f, 0x67, 0x6d, 0x6d, 0x61, 0x5f, 0x73, 0x73, 0x5f, 0x77, 0x61, 0x72, 0x70
        /*0062*/ 	.byte	0x73, 0x70, 0x65, 0x63, 0x69, 0x61, 0x6c, 0x69, 0x7a, 0x65, 0x64, 0x2e, 0x68, 0x70, 0x70, 0x00
	.type		__unnamed_1,@object
	.size		__unnamed_1,(.L_0 - __unnamed_1)
__unnamed_1:
        /* <DEDUP_REMOVED lines=180> */
        /*0bb2*/ 	.byte	0x75, 0x74, 0x65, 0x3a, 0x3a, 0x69, 0x64, 0x65, 0x6e, 0x74, 0x69, 0x74, 0x79, 0x5d, 0x00
.L_0:


//--------------------- .nv.shared._ZN7cutlass13device_kernelINS_4gemm6kernel13GemmUniversalIN4cute5tupleIJiiiiEEENS1_10collective13CollectiveMmaINS1_34MainloopSm90TmaGmmaWarpSpecializedILi11ENS5_IJNS4_1CILi1EEESB_SB_EEENS1_35KernelTmaWarpSpecializedCooperativeEEENS5_IJNSA_ILi128EEENSA_ILi512EEENSA_ILi16EEEEEENS_6half_tENS5_IJlSB_lEEESJ_SK_NS4_8TiledMMAINS4_8MMA_AtomIJNS4_4SM904GMMA26MMA_64x256x16_F32F16F16_SSILNSO_5MajorE0ELSQ_0ELNSO_7ScaleInE1ELSR_1EEEEEENS4_6LayoutINS5_IJNSA_ILi2EEESB_SB_EEENS5_IJSB_NSA_ILi0EEESX_EEEEENS5_IJNS4_10UnderscoreES10_S10_EEEEENS4_13SM90_TMA_LOADENS4_14ComposedLayoutINS4_7SwizzleILi1ELi4ELi3EEENS4_18smem_ptr_flag_bitsILi16EEENSU_INS5_IJNSA_ILi8EEESH_EEENS5_IJSH_SB_EEEEEEEvNS4_8identityES13_S1D_vS1E_EENS_8epilogue10collective6detail29Sm90TmaWarpSpecializedAdapterINS1H_15DefaultEpilogueISJ_SK_SK_NS1G_6thread17LinearCombinationISJ_Li1EffLNS1L_9ScaleType4KindE0ELNS_15FloatRoundStyleE2ESJ_EENS1_15EpilogueDefaultEEEEEvvEEEEvNT_6ParamsE --------------------------
	.section	.nv.shared._ZN7cutlass13device_kernelINS_4gemm6kernel13GemmUniversalIN4cute5tupleIJiiiiEEENS1_10collective13CollectiveMmaINS1_34MainloopSm90TmaGmmaWarpSpecializedILi11ENS5_IJNS4_1CILi1EEESB_SB_EEENS1_35KernelTmaWarpSpecializedCooperativeEEENS5_IJNSA_ILi128EEENSA_ILi512EEENSA_ILi16EEEEEENS_6half_tENS5_IJlSB_lEEESJ_SK_NS4_8TiledMMAINS4_8MMA_AtomIJNS4_4SM904GMMA26MMA_64x256x16_F32F16F16_SSILNSO_5MajorE0ELSQ_0ELNSO_7ScaleInE1ELSR_1EEEEEENS4_6LayoutINS5_IJNSA_ILi2EEESB_SB_EEENS5_IJSB_NSA_ILi0EEESX_EEEEENS5_IJNS4_10UnderscoreES10_S10_EEEEENS4_13SM90_TMA_LOADENS4_14ComposedLayoutINS4_7SwizzleILi1ELi4ELi3EEENS4_18smem_ptr_flag_bitsILi16EEENSU_INS5_IJNSA_ILi8EEESH_EEENS5_IJSH_SB_EEEEEEEvNS4_8identityES13_S1D_vS1E_EENS_8epilogue10collective6detail29Sm90TmaWarpSpecializedAdapterINS1H_15DefaultEpilogueISJ_SK_SK_NS1G_6thread17LinearCombinationISJ_Li1EffLNS1L_9ScaleType4KindE0ELNS_15FloatRoundStyleE2ESJ_EENS1_15EpilogueDefaultEEEEEvvEEEEvNT_6ParamsE,"aw",@nobits
	.sectionflags	@""
	.align	16
	.zero		1024


//--------------------- .nv.shared.reserved.0     --------------------------
	.section	.nv.shared.reserved.0,"aw",@nobits
	.weak		__nv_reservedSMEM_offset_0_alias
	.size		__nv_reservedSMEM_offset_0_alias, 0, 0
	.other		__nv_reservedSMEM_offset_0_alias,@"STO_CUDA_RESERVED_SHARED STV_DEFAULT"
__nv_reservedSMEM_offset_0_alias:
	.zero		0


//--------------------- .nv.global                --------------------------
	.section	.nv.global,"aw",@nobits
.nv.global:
	.type		_ZN40_INTERNAL_0212c982_4_k_cu_19247003_182204cute1_E,@object
	.size		_ZN40_INTERNAL_0212c982_4_k_cu_19247003_182204cute1_E,(_ZN40_INTERNAL_0212c982_4_k_cu_19247003_182204cuda3std3__45__cpo6cbeginE - _ZN40_INTERNAL_0212c982_4_k_cu_19247003_182204cute1_E)
_ZN40_INTERNAL_0212c982_4_k_cu_19247003_182204cute1_E:
	.zero		1
	.type		_ZN40_INTERNAL_0212c982_4_k_cu_19247003_182204cuda3std3__45__cpo6cbeginE,@object
	.size		_ZN40_INTERNAL_0212c982_4_k_cu_19247003_182204cuda3std3__45__cpo6cbeginE,(_ZN40_INTERNAL_0212c982_4_k_cu_19247003_182204cuda3std3__48in_placeE - _ZN40_INTERNAL_0212c982_4_k_cu_19247003_182204cuda3std3__45__cpo6cbeginE)
_ZN40_INTERNAL_0212c982_4_k_cu_19247003_182204cuda3std3__45__cpo6cbeginE:
	.zero		1
	.type		_ZN40_INTERNAL_0212c982_4_k_cu_19247003_182204cuda3std3__48in_placeE,@object
	.size		_ZN40_INTERNAL_0212c982_4_k_cu_19247003_182204cuda3std3__48in_placeE,(_ZN40_INTERNAL_0212c982_4_k_cu_19247003_182204cuda3std6ranges3__45__cpo9iter_moveE - _ZN40_INTERNAL_0212c982_4_k_cu_19247003_182204cuda3std3__48in_placeE)
_ZN40_INTERNAL_0212c982_4_k_cu_19247003_182204cuda3std3__48in_placeE:
	.zero		1
	.type		_ZN40_INTERNAL_0212c982_4_k_cu_19247003_182204cuda3std6ranges3__45__cpo9iter_moveE,@object
	.size		_ZN40_INTERNAL_0212c982_4_k_cu_19247003_182204cuda3std6ranges3__45__cpo9iter_moveE,(_ZN40_INTERNAL_0212c982_4_k_cu_19247003_182204cuda3std3__45__cpo5beginE - _ZN40_INTERNAL_0212c982_4_k_cu_19247003_182204cuda3std6ranges3__45__cpo9iter_moveE)
_ZN40_INTERNAL_0212c982_4_k_cu_19247003_182204cuda3std6ranges3__45__cpo9iter_moveE:
	.zero		1
	.type		_ZN40_INTERNAL_0212c982_4_k_cu_19247003_182204cuda3std3__45__cpo5beginE,@object
	.size		_ZN40_INTERNAL_0212c982_4_k_cu_19247003_182204cuda3std3__45__cpo5beginE,(_ZN40_INTERNAL_0212c982_4_k_cu_19247003_182204cuda3std3__442_GLOBAL__N__0212c982_4_k_cu_19247003_182206ignoreE - _ZN40_INTERNAL_0212c982_4_k_cu_19247003_182204cuda3std3__45__cpo5beginE)
_ZN40_INTERNAL_0212c982_4_k_cu_19247003_182204cuda3std3__45__cpo5beginE:
	.zero		1
	.type		_ZN40_INTERNAL_0212c982_4_k_cu_19247003_182204cuda3std3__442_GLOBAL__N__0212c982_4_k_cu_19247003_182206ignoreE,@object
	.size		_ZN40_INTERNAL_0212c982_4_k_cu_19247003_182204cuda3std3__442_GLOBAL__N__0212c982_4_k_cu_19247003_182206ignoreE,(_ZN40_INTERNAL_0212c982_4_k_cu_19247003_182204cute7productE - _ZN40_INTERNAL_0212c982_4_k_cu_19247003_182204cuda3std3__442_GLOBAL__N__0212c982_4_k_cu_19247003_182206ignoreE)
_ZN40_INTERNAL_0212c982_4_k_cu_19247003_182204cuda3std3__442_GLOBAL__N__0212c982_4_k_cu_19247003_182206ignoreE:
	.zero		1
	.type		_ZN40_INTERNAL_0212c982_4_k_cu_19247003_182204cute7productE,@object
	.size		_ZN40_INTERNAL_0212c982_4_k_cu_19247003_182204cute7productE,(_ZN40_INTERNAL_0212c982_4_k_cu_19247003_182204cuda3std3__45__cpo3endE - _ZN40_INTERNAL_0212c982_4_k_cu_19247003_182204cute7productE)
_ZN40_INTERNAL_0212c982_4_k_cu_19247003_182204cute7productE:
	.zero		1
	.type		_ZN40_INTERNAL_0212c982_4_k_cu_19247003_182204cuda3std3__45__cpo3endE,@object
	.size		_ZN40_INTERNAL_0212c982_4_k_cu_19247003_182204cuda3std3__45__cpo3endE,(_ZN40_INTERNAL_0212c982_4_k_cu_19247003_182204cuda3std3__419piecewise_constructE - _ZN40_INTERNAL_0212c982_4_k_cu_19247003_182204cuda3std3__45__cpo3endE)
_ZN40_INTERNAL_0212c982_4_k_cu_19247003_182204cuda3std3__45__cpo3endE:
	.zero		1
	.type		_ZN40_INTERNAL_0212c982_4_k_cu_19247003_182204cuda3std3__419piecewise_constructE,@object
	.size		_ZN40_INTERNAL_0212c982_4_k_cu_19247003_182204cuda3std3__419piecewise_constructE,(_ZN40_INTERNAL_0212c982_4_k_cu_19247003_182204cuda3std3__45__cpo4cendE - _ZN40_INTERNAL_0212c982_4_k_cu_19247003_182204cuda3std3__419piecewise_constructE)
_ZN40_INTERNAL_0212c982_4_k_cu_19247003_182204cuda3std3__419piecewise_constructE:
	.zero		1
	.type		_ZN40_INTERNAL_0212c982_4_k_cu_19247003_182204cuda3std3__45__cpo4cendE,@object
	.size		_ZN40_INTERNAL_0212c982_4_k_cu_19247003_182204cuda3std3__45__cpo4cendE,(_ZN40_INTERNAL_0212c982_4_k_cu_19247003_182204cuda3std6ranges3__45__cpo4swapE - _ZN40_INTERNAL_0212c982_4_k_cu_19247003_182204cuda3std3__45__cpo4cendE)
_ZN40_INTERNAL_0212c982_4_k_cu_19247003_182204cuda3std3__45__cpo4cendE:
	.zero		1
	.type		_ZN40_INTERNAL_0212c982_4_k_cu_19247003_182204cuda3std6ranges3__45__cpo4swapE,@object
	.size		_ZN40_INTERNAL_0212c982_4_k_cu_19247003_182204cuda3std6ranges3__45__cpo4swapE,(.L_8 - _ZN40_INTERNAL_0212c982_4_k_cu_19247003_182204cuda3std6ranges3__45__cpo4swapE)
_ZN40_INTERNAL_0212c982_4_k_cu_19247003_182204cuda3std6ranges3__45__cpo4swapE:
	.zero		1
.L_8:


//--------------------- .nv.constant0._ZN7cutlass13device_kernelINS_4gemm6kernel13GemmUniversalIN4cute5tupleIJiiiiEEENS1_10collective13CollectiveMmaINS1_34MainloopSm90TmaGmmaWarpSpecializedILi11ENS5_IJNS4_1CILi1EEESB_SB_EEENS1_35KernelTmaWarpSpecializedCooperativeEEENS5_IJNSA_ILi128EEENSA_ILi512EEENSA_ILi16EEEEEENS_6half_tENS5_IJlSB_lEEESJ_SK_NS4_8TiledMMAINS4_8MMA_AtomIJNS4_4SM904GMMA26MMA_64x256x16_F32F16F16_SSILNSO_5MajorE0ELSQ_0ELNSO_7ScaleInE1ELSR_1EEEEEENS4_6LayoutINS5_IJNSA_ILi2EEESB_SB_EEENS5_IJSB_NSA_ILi0EEESX_EEEEENS5_IJNS4_10UnderscoreES10_S10_EEEEENS4_13SM90_TMA_LOADENS4_14ComposedLayoutINS4_7SwizzleILi1ELi4ELi3EEENS4_18smem_ptr_flag_bitsILi16EEENSU_INS5_IJNSA_ILi8EEESH_EEENS5_IJSH_SB_EEEEEEEvNS4_8identityES13_S1D_vS1E_EENS_8epilogue10collective6detail29Sm90TmaWarpSpecializedAdapterINS1H_15DefaultEpilogueISJ_SK_SK_NS1G_6thread17LinearCombinationISJ_Li1EffLNS1L_9ScaleType4KindE0ELNS_15FloatRoundStyleE2ESJ_EENS1_15EpilogueDefaultEEEEEvvEEEEvNT_6ParamsE --------------------------
	.section	.nv.constant0._ZN7cutlass13device_kernelINS_4gemm6kernel13GemmUniversalIN4cute5tupleIJiiiiEEENS1_10collective13CollectiveMmaINS1_34MainloopSm90TmaGmmaWarpSpecializedILi11ENS5_IJNS4_1CILi1EEESB_SB_EEENS1_35KernelTmaWarpSpecializedCooperativeEEENS5_IJNSA_ILi128EEENSA_ILi512EEENSA_ILi16EEEEEENS_6half_tENS5_IJlSB_lEEESJ_SK_NS4_8TiledMMAINS4_8MMA_AtomIJNS4_4SM904GMMA26MMA_64x256x16_F32F16F16_SSILNSO_5MajorE0ELSQ_0ELNSO_7ScaleInE1ELSR_1EEEEEENS4_6LayoutINS5_IJNSA_ILi2EEESB_SB_EEENS5_IJSB_NSA_ILi0EEESX_EEEEENS5_IJNS4_10UnderscoreES10_S10_EEEEENS4_13SM90_TMA_LOADENS4_14ComposedLayoutINS4_7SwizzleILi1ELi4ELi3EEENS4_18smem_ptr_flag_bitsILi16EEENSU_INS5_IJNSA_ILi8EEESH_EEENS5_IJSH_SB_EEEEEEEvNS4_8identityES13_S1D_vS1E_EENS_8epilogue10collective6detail29Sm90TmaWarpSpecializedAdapterINS1H_15DefaultEpilogueISJ_SK_SK_NS1G_6thread17LinearCombinationISJ_Li1EffLNS1L_9ScaleType4KindE0ELNS_15FloatRoundStyleE2ESJ_EENS1_15EpilogueDefaultEEEEEvvEEEEvNT_6ParamsE,"a",@progbits
	.sectionflags	@""
	.align	4
.nv.constant0._ZN7cutlass13device_kernelINS_4gemm6kernel13GemmUniversalIN4cute5tupleIJiiiiEEENS1_10collective13CollectiveMmaINS1_34MainloopSm90TmaGmmaWarpSpecializedILi11ENS5_IJNS4_1CILi1EEESB_SB_EEENS1_35KernelTmaWarpSpecializedCooperativeEEENS5_IJNSA_ILi128EEENSA_ILi512EEENSA_ILi16EEEEEENS_6half_tENS5_IJlSB_lEEESJ_SK_NS4_8TiledMMAINS4_8MMA_AtomIJNS4_4SM904GMMA26MMA_64x256x16_F32F16F16_SSILNSO_5MajorE0ELSQ_0ELNSO_7ScaleInE1ELSR_1EEEEEENS4_6LayoutINS5_IJNSA_ILi2EEESB_SB_EEENS5_IJSB_NSA_ILi0EEESX_EEEEENS5_IJNS4_10UnderscoreES10_S10_EEEEENS4_13SM90_TMA_LOADENS4_14ComposedLayoutINS4_7SwizzleILi1ELi4ELi3EEENS4_18smem_ptr_flag_bitsILi16EEENSU_INS5_IJNSA_ILi8EEESH_EEENS5_IJSH_SB_EEEEEEEvNS4_8identityES13_S1D_vS1E_EENS_8epilogue10collective6detail29Sm90TmaWarpSpecializedAdapterINS1H_15DefaultEpilogueISJ_SK_SK_NS1G_6thread17LinearCombinationISJ_Li1EffLNS1L_9ScaleType4KindE0ELNS_15FloatRoundStyleE2ESJ_EENS1_15EpilogueDefaultEEEEEvvEEEEvNT_6ParamsE:
	.zero		1664


//--------------------- SYMBOLS --------------------------

	.type		.nv.reservedSmem.offset0,@object
	.size		.nv.reservedSmem.offset0,0x4
	.type		__assertfail,@function
